def attn_fwd(
    Q,
    K,
    V,
    Out,
    Lse,
    sm_scale,
    stride_qz,
    stride_qh,
    stride_qm,
    stride_qk,
    stride_kz,
    stride_kh,
    stride_kn,
    stride_kk,
    stride_vz,
    stride_vh,
    stride_vn,
    stride_vk,
    stride_oz,
    stride_oh,
    stride_om,
    stride_ok,
    seqlen_q,
    seqlen_k,
    BLOCK_M: tl.constexpr,
    BLOCK_N: tl.constexpr,
    HEAD_DIM: tl.constexpr,
    CAUSAL: tl.constexpr,
):
    start_m = tl.program_id(0)
    off_hz = tl.program_id(1)
    q_off = off_hz * stride_qh
    k_off = off_hz * stride_kh
    v_off = off_hz * stride_vh
    offs_m = start_m * BLOCK_M + tl.arange(0, BLOCK_M)
    offs_d = tl.arange(0, HEAD_DIM)
    offs_n = tl.arange(0, BLOCK_N)
    q_ptrs = Q + q_off + offs_m[:, None] * stride_qm + offs_d[None, :] * stride_qk
    k_ptrs = K + k_off + offs_d[:, None] * stride_kk + offs_n[None, :] * stride_kn
    v_ptrs = V + v_off + offs_n[:, None] * stride_vn + offs_d[None, :] * stride_vk
    m_i = tl.full([BLOCK_M], float("-inf"), dtype=tl.float32)
    l_i = tl.zeros([BLOCK_M], dtype=tl.float32) + 1.0
    acc = tl.zeros([BLOCK_M, HEAD_DIM], dtype=tl.float32)
    q = tl.load(q_ptrs)
    acc, l_i, m_i = _attn_fwd_inner(
        acc,
        l_i,
        m_i,
        q,
        k_ptrs,
        v_ptrs,
        sm_scale,
        stride_kn,
        stride_vn,
        start_m,
        seqlen_k,
        BLOCK_M,
        BLOCK_N,
        HEAD_DIM,
        CAUSAL,
    )
    acc = acc / l_i[:, None]
    lse = m_i + tl.math.log2(l_i) / 1.4426950408889634
    o_ptrs = (
        Out
        + off_hz * stride_oh
        + offs_m[:, None] * stride_om
        + offs_d[None, :] * stride_ok
    )
    tl.store(o_ptrs, acc.to(Out.dtype.element_ty))
    tl.store(Lse + off_hz * seqlen_q + offs_m, lse)

# config = {"BLOCK_M": 256, "BLOCK_N": 128, "HEAD_DIM": 128, "arch": "sm_90", "causal": false, "dtype": "fp8e4m3", "num_stages": 2, "num_warps": 16}
# arch = sm_90


// ===== COMPILED SASS (sm_90a) =====

	.target	sm_90a

	.elftype	@"ET_EXEC"


//--------------------- .note.nv.tkinfo           --------------------------
	.section	.note.nv.tkinfo,"",@"SHT_NOTE"
	.sectionflags	@"SHF_NOTE_NV_TKINFO"
	.tkinfo
        /*0018*/ 	.word	0x00000002
        /*0030*/ 	.string	""
        /*0030*/ 	.string	"ptxas"
        /*0030*/ 	.string	"Cuda compilation tools, release 13.0, V13.0.88"
        /*0030*/ 	.string	"Build cuda_13.0.r13.0/compiler.36424714_0"
        /*0030*/ 	.string	"-v  -suppress-debug-info  -lineinfo  -arch sm_90a "



//--------------------- .note.nv.cuinfo           --------------------------
	.section	.note.nv.cuinfo,"",@"SHT_NOTE"
	.sectionflags	@"SHF_NOTE_NV_CUINFO"
        /*0018*/ 	.short	0x0002
        /*001a*/ 	.short	0x005a
        /*001c*/ 	.short	0x0082
	.zero		2


//--------------------- .nv.info                  --------------------------
	.section	.nv.info,"",@"SHT_CUDA_INFO"
	.align	4


	//----- nvinfo : EIATTR_REGCOUNT
	.align		4
        /*0000*/ 	.byte	0x04, 0x2f
        /*0002*/ 	.short	(.L_2 - .L_1)
	.align		4
.L_1:
        /*0004*/ 	.word	index@(attn_fwd)
        /*0008*/ 	.word	0x00000080


	//----- nvinfo : EIATTR_FRAME_SIZE
	.align		4
.L_2:
        /*000c*/ 	.byte	0x04, 0x11
        /*000e*/ 	.short	(.L_4 - .L_3)
	.align		4
.L_3:
        /*0010*/ 	.word	index@(attn_fwd)
        /*0014*/ 	.word	0x000003e0


	//----- nvinfo : EIATTR_MIN_STACK_SIZE
	.align		4
.L_4:
        /*0018*/ 	.byte	0x04, 0x12
        /*001a*/ 	.short	(.L_6 - .L_5)
	.align		4
.L_5:
        /*001c*/ 	.word	index@(attn_fwd)
        /*0020*/ 	.word	0x000003e0
.L_6:


//--------------------- .nv.compat                --------------------------
	.section	.nv.compat,"",@"SHT_CUDA_COMPAT_INFO"
	.align	4
        /*0000*/ 	.byte	0x02, 0x09, 0x01, 0x00, 0x02, 0x02, 0x04, 0x00, 0x02, 0x05, 0x05, 0x00, 0x03, 0x07, 0x01, 0x01
        /*0010*/ 	.byte	0x02, 0x03, 0x00, 0x00, 0x02, 0x06, 0x01, 0x00, 0x04, 0x0b, 0x08, 0x00, 0x00, 0x00, 0x00, 0x00
        /*0020*/ 	.byte	0x00, 0x00, 0x00, 0x00


//--------------------- .nv.info.attn_fwd         --------------------------
	.section	.nv.info.attn_fwd,"",@"SHT_CUDA_INFO"
	.sectionflags	@""
	.align	4


	//----- nvinfo : EIATTR_CUDA_API_VERSION
	.align		4
        /*0000*/ 	.byte	0x04, 0x37
        /*0002*/ 	.short	(.L_8 - .L_7)
.L_7:
        /*0004*/ 	.word	0x00000082


	//----- nvinfo : EIATTR_KPARAM_INFO
	.align		4
.L_8:
        /*0008*/ 	.byte	0x04, 0x17
        /*000a*/ 	.short	(.L_10 - .L_9)
.L_9:
        /*000c*/ 	.word	0x00000000
        /*0010*/ 	.short	0x0019
        /*0012*/ 	.short	0x0080
        /*0014*/ 	.byte	0x00, 0xf4, 0x21, 0x00


	//----- nvinfo : EIATTR_KPARAM_INFO
	.align		4
.L_10:
        /*0018*/ 	.byte	0x04, 0x17
        /*001a*/ 	.short	(.L_12 - .L_11)
.L_11:
        /*001c*/ 	.word	0x00000000
        /*0020*/ 	.short	0x0018
        /*0022*/ 	.short	0x0078
        /*0024*/ 	.byte	0x00, 0xf4, 0x21, 0x00


	//----- nvinfo : EIATTR_KPARAM_INFO
	.align		4
.L_12:
        /*0028*/ 	.byte	0x04, 0x17
        /*002a*/ 	.short	(.L_14 - .L_13)
.L_13:
        /*002c*/ 	.word	0x00000000
        /*0030*/ 	.short	0x0017
        /*0032*/ 	.short	0x0070
        /*0034*/ 	.byte	0x00, 0xf0, 0x11, 0x00


	//----- nvinfo : EIATTR_KPARAM_INFO
	.align		4
.L_14:
        /*0038*/ 	.byte	0x04, 0x17
        /*003a*/ 	.short	(.L_16 - .L_15)
.L_15:
        /*003c*/ 	.word	0x00000000
        /*0040*/ 	.short	0x0016
        /*0042*/ 	.short	0x006c
        /*0044*/ 	.byte	0x00, 0xf0, 0x11, 0x00


	//----- nvinfo : EIATTR_KPARAM_INFO
	.align		4
.L_16:
        /*0048*/ 	.byte	0x04, 0x17
        /*004a*/ 	.short	(.L_18 - .L_17)
.L_17:
        /*004c*/ 	.word	0x00000000
        /*0050*/ 	.short	0x0015
        /*0052*/ 	.short	0x0068
        /*0054*/ 	.byte	0x00, 0xf0, 0x11, 0x00


	//----- nvinfo : EIATTR_KPARAM_INFO
	.align		4
.L_18:
        /*0058*/ 	.byte	0x04, 0x17
        /*005a*/ 	.short	(.L_20 - .L_19)
.L_19:
        /*005c*/ 	.word	0x00000000
        /*0060*/ 	.short	0x0014
        /*0062*/ 	.short	0x0064
        /*0064*/ 	.byte	0x00, 0xf0, 0x11, 0x00


	//----- nvinfo : EIATTR_KPARAM_INFO
	.align		4
.L_20:
        /*0068*/ 	.byte	0x04, 0x17
        /*006a*/ 	.short	(.L_22 - .L_21)
.L_21:
        /*006c*/ 	.word	0x00000000
        /*0070*/ 	.short	0x0013
        /*0072*/ 	.short	0x0060
        /*0074*/ 	.byte	0x00, 0xf0, 0x11, 0x00


	//----- nvinfo : EIATTR_KPARAM_INFO
	.align		4
.L_22:
        /*0078*/ 	.byte	0x04, 0x17
        /*007a*/ 	.short	(.L_24 - .L_23)
.L_23:
        /*007c*/ 	.word	0x00000000
        /*0080*/ 	.short	0x0012
        /*0082*/ 	.short	0x005c
        /*0084*/ 	.byte	0x00, 0xf0, 0x11, 0x00


	//----- nvinfo : EIATTR_KPARAM_INFO
	.align		4
.L_24:
        /*0088*/ 	.byte	0x04, 0x17
        /*008a*/ 	.short	(.L_26 - .L_25)
.L_25:
        /*008c*/ 	.word	0x00000000
        /*0090*/ 	.short	0x0011
        /*0092*/ 	.short	0x0058
        /*0094*/ 	.byte	0x00, 0xf0, 0x11, 0x00


	//----- nvinfo : EIATTR_KPARAM_INFO
	.align		4
.L_26:
        /*0098*/ 	.byte	0x04, 0x17
        /*009a*/ 	.short	(.L_28 - .L_27)
.L_27:
        /*009c*/ 	.word	0x00000000
        /*00a0*/ 	.short	0x0010
        /*00a2*/ 	.short	0x0054
        /*00a4*/ 	.byte	0x00, 0xf0, 0x11, 0x00


	//----- nvinfo : EIATTR_KPARAM_INFO
	.align		4
.L_28:
        /*00a8*/ 	.byte	0x04, 0x17
        /*00aa*/ 	.short	(.L_30 - .L_29)
.L_29:
        /*00ac*/ 	.word	0x00000000
        /*00b0*/ 	.short	0x000f
        /*00b2*/ 	.short	0x0050
        /*00b4*/ 	.byte	0x00, 0xf0, 0x11, 0x00


	//----- nvinfo : EIATTR_KPARAM_INFO
	.align		4
.L_30:
        /*00b8*/ 	.byte	0x04, 0x17
        /*00ba*/ 	.short	(.L_32 - .L_31)
.L_31:
        /*00bc*/ 	.word	0x00000000
        /*00c0*/ 	.short	0x000e
        /*00c2*/ 	.short	0x004c
        /*00c4*/ 	.byte	0x00, 0xf0, 0x11, 0x00


	//----- nvinfo : EIATTR_KPARAM_INFO
	.align		4
.L_32:
        /*00c8*/ 	.byte	0x04, 0x17
        /*00ca*/ 	.short	(.L_34 - .L_33)
.L_33:
        /*00cc*/ 	.word	0x00000000
        /*00d0*/ 	.short	0x000d
        /*00d2*/ 	.short	0x0048
        /*00d4*/ 	.byte	0x00, 0xf0, 0x11, 0x00


	//----- nvinfo : EIATTR_KPARAM_INFO
	.align		4
.L_34:
        /*00d8*/ 	.byte	0x04, 0x17
        /*00da*/ 	.short	(.L_36 - .L_35)
.L_35:
        /*00dc*/ 	.word	0x00000000
        /*00e0*/ 	.short	0x000c
        /*00e2*/ 	.short	0x0044
        /*00e4*/ 	.byte	0x00, 0xf0, 0x11, 0x00


	//----- nvinfo : EIATTR_KPARAM_INFO
	.align		4
.L_36:
        /*00e8*/ 	.byte	0x04, 0x17
        /*00ea*/ 	.short	(.L_38 - .L_37)
.L_37:
        /*00ec*/ 	.word	0x00000000
        /*00f0*/ 	.short	0x000b
        /*00f2*/ 	.short	0x0040
        /*00f4*/ 	.byte	0x00, 0xf0, 0x11, 0x00


	//----- nvinfo : EIATTR_KPARAM_INFO
	.align		4
.L_38:
        /*00f8*/ 	.byte	0x04, 0x17
        /*00fa*/ 	.short	(.L_40 - .L_39)
.L_39:
        /*00fc*/ 	.word	0x00000000
        /*0100*/ 	.short	0x000a
        /*0102*/ 	.short	0x003c
        /*0104*/ 	.byte	0x00, 0xf0, 0x11, 0x00


	//----- nvinfo : EIATTR_KPARAM_INFO
	.align		4
.L_40:
        /*0108*/ 	.byte	0x04, 0x17
        /*010a*/ 	.short	(.L_42 - .L_41)
.L_41:
        /*010c*/ 	.word	0x00000000
        /*0110*/ 	.short	0x0009
        /*0112*/ 	.short	0x0038
        /*0114*/ 	.byte	0x00, 0xf0, 0x11, 0x00


	//----- nvinfo : EIATTR_KPARAM_INFO
	.align		4
.L_42:
        /*0118*/ 	.byte	0x04, 0x17
        /*011a*/ 	.short	(.L_44 - .L_43)
.L_43:
        /*011c*/ 	.word	0x00000000
        /*0120*/ 	.short	0x0008
        /*0122*/ 	.short	0x0034
        /*0124*/ 	.byte	0x00, 0xf0, 0x11, 0x00


	//----- nvinfo : EIATTR_KPARAM_INFO
	.align		4
.L_44:
        /*0128*/ 	.byte	0x04, 0x17
        /*012a*/ 	.short	(.L_46 - .L_45)
.L_45:
        /*012c*/ 	.word	0x00000000
        /*0130*/ 	.short	0x0007
        /*0132*/ 	.short	0x0030
        /*0134*/ 	.byte	0x00, 0xf0, 0x11, 0x00


	//----- nvinfo : EIATTR_KPARAM_INFO
	.align		4
.L_46:
        /*0138*/ 	.byte	0x04, 0x17
        /*013a*/ 	.short	(.L_48 - .L_47)
.L_47:
        /*013c*/ 	.word	0x00000000
        /*0140*/ 	.short	0x0006
        /*0142*/ 	.short	0x002c
        /*0144*/ 	.byte	0x00, 0xf0, 0x11, 0x00


	//----- nvinfo : EIATTR_KPARAM_INFO
	.align		4
.L_48:
        /*0148*/ 	.byte	0x04, 0x17
        /*014a*/ 	.short	(.L_50 - .L_49)
.L_49:
        /*014c*/ 	.word	0x00000000
        /*0150*/ 	.short	0x0005
        /*0152*/ 	.short	0x0028
        /*0154*/ 	.byte	0x00, 0xf0, 0x11, 0x00


	//----- nvinfo : EIATTR_KPARAM_INFO
	.align		4
.L_50:
        /*0158*/ 	.byte	0x04, 0x17
        /*015a*/ 	.short	(.L_52 - .L_51)
.L_51:
        /*015c*/ 	.word	0x00000000
        /*0160*/ 	.short	0x0004
        /*0162*/ 	.short	0x0020
        /*0164*/ 	.byte	0x00, 0xf4, 0x21, 0x00


	//----- nvinfo : EIATTR_KPARAM_INFO
	.align		4
.L_52:
        /*0168*/ 	.byte	0x04, 0x17
        /*016a*/ 	.short	(.L_54 - .L_53)
.L_53:
        /*016c*/ 	.word	0x00000000
        /*0170*/ 	.short	0x0003
        /*0172*/ 	.short	0x0018
        /*0174*/ 	.byte	0x00, 0xf4, 0x21, 0x00


	//----- nvinfo : EIATTR_KPARAM_INFO
	.align		4
.L_54:
        /*0178*/ 	.byte	0x04, 0x17
        /*017a*/ 	.short	(.L_56 - .L_55)
.L_55:
        /*017c*/ 	.word	0x00000000
        /*0180*/ 	.short	0x0002
        /*0182*/ 	.short	0x0010
        /*0184*/ 	.byte	0x00, 0xf4, 0x21, 0x00


	//----- nvinfo : EIATTR_KPARAM_INFO
	.align		4
.L_56:
        /*0188*/ 	.byte	0x04, 0x17
        /*018a*/ 	.short	(.L_58 - .L_57)
.L_57:
        /*018c*/ 	.word	0x00000000
        /*0190*/ 	.short	0x0001
        /*0192*/ 	.short	0x0008
        /*0194*/ 	.byte	0x00, 0xf4, 0x21, 0x00


	//----- nvinfo : EIATTR_KPARAM_INFO
	.align		4
.L_58:
        /*0198*/ 	.byte	0x04, 0x17
        /*019a*/ 	.short	(.L_60 - .L_59)
.L_59:
        /*019c*/ 	.word	0x00000000
        /*01a0*/ 	.short	0x0000
        /*01a2*/ 	.short	0x0000
        /*01a4*/ 	.byte	0x00, 0xf4, 0x21, 0x00


	//----- nvinfo : EIATTR_SPARSE_MMA_MASK
	.align		4
.L_60:
        /*01a8*/ 	.byte	0x03, 0x50
        /*01aa*/ 	.short	0x0000


	//----- nvinfo : EIATTR_MAXREG_COUNT
	.align		4
        /*01ac*/ 	.byte	0x03, 0x1b
        /*01ae*/ 	.short	0x0080


	//----- nvinfo : EIATTR_NUM_BARRIERS
	.align		4
        /*01b0*/ 	.byte	0x02, 0x4c
        /*01b2*/ 	.byte	0x01
	.zero		1


	//----- nvinfo : EIATTR_ANNOTATIONS
	.align		4
        /*01b4*/ 	.byte	0x04, 0x55
        /*01b6*/ 	.short	(.L_62 - .L_61)


	//   ....[0]....
.L_61:
        /*01b8*/ 	.word	0x00000001
        /*01bc*/ 	.byte	0x50, 0x13, 0x00, 0x00, 0x01, 0x00, 0x00, 0x00, 0x60, 0x13, 0x00, 0x00, 0x01, 0x00, 0x00, 0x00
        /* <DEDUP_REMOVED lines=347> */
        /*177c*/ 	.byte	0xb0, 0x8d, 0x00, 0x00


	//----- nvinfo : EIATTR_MERCURY_ISA_VERSION
	.align		4
.L_62:
        /*1780*/ 	.byte	0x03, 0x5f
        /*1782*/ 	.short	0x0101


	//----- nvinfo : EIATTR_COOP_GROUP_MASK_REGIDS
	.align		4
        /*1784*/ 	.byte	0x04, 0x29
        /*1786*/ 	.short	(.L_64 - .L_63)


	//   ....[0]....
.L_63:
        /*1788*/ 	.word	0xffffffff


	//   ....[1]....
        /*178c*/ 	.word	0xffffffff


	//   ....[2]....
        /*1790*/ 	.word	0xffffffff


	//   ....[3]....
        /*1794*/ 	.word	0xffffffff


	//   ....[4]....
        /*1798*/ 	.word	0xffffffff


	//   ....[5]....
        /*179c*/ 	.word	0xffffffff


	//   ....[6]....
        /*17a0*/ 	.word	0xffffffff


	//   ....[7]....
        /*17a4*/ 	.word	0xffffffff


	//   ....[8]....
        /*17a8*/ 	.word	0xffffffff


	//   ....[9]....
        /*17ac*/ 	.word	0xffffffff


	//   ....[10]....
        /*17b0*/ 	.word	0xffffffff


	//   ....[11]....
        /*17b4*/ 	.word	0xffffffff


	//   ....[12]....
        /*17b8*/ 	.word	0xffffffff


	//   ....[13]....
        /*17bc*/ 	.word	0xffffffff


	//   ....[14]....
        /*17c0*/ 	.word	0xffffffff


	//   ....[15]....
        /*17c4*/ 	.word	0xffffffff


	//   ....[16]....
        /*17c8*/ 	.word	0xffffffff


	//   ....[17]....
        /*17cc*/ 	.word	0xffffffff


	//   ....[18]....
        /*17d0*/ 	.word	0xffffffff


	//   ....[19]....
        /*17d4*/ 	.word	0xffffffff


	//   ....[20]....
        /*17d8*/ 	.word	0xffffffff


	//   ....[21]....
        /*17dc*/ 	.word	0xffffffff


	//   ....[22]....
        /*17e0*/ 	.word	0xffffffff


	//   ....[23]....
        /*17e4*/ 	.word	0xffffffff


	//----- nvinfo : EIATTR_COOP_GROUP_INSTR_OFFSETS
	.align		4
.L_64:
        /*17e8*/ 	.byte	0x04, 0x28
        /*17ea*/ 	.short	(.L_66 - .L_65)


	//   ....[0]....
.L_65:
        /*17ec*/ 	.word	0x00005800


	//   ....[1]....
        /*17f0*/ 	.word	0x00005890


	//   ....[2]....
        /*17f4*/ 	.word	0x000058a0


	//   ....[3]....
        /*17f8*/ 	.word	0x00005900


	//   ....[4]....
        /*17fc*/ 	.word	0x00006df0


	//   ....[5]....
        /*1800*/ 	.word	0x00006e60


	//   ....[6]....
        /*1804*/ 	.word	0x00006e90


	//   ....[7]....
        /*1808*/ 	.word	0x00006ea0


	//   ....[8]....
        /*180c*/ 	.word	0x00007080


	//   ....[9]....
        /*1810*/ 	.word	0x00007090


	//   ....[10]....
        /*1814*/ 	.word	0x000070a0


	//   ....[11]....
        /*1818*/ 	.word	0x000070c0


	//   ....[12]....
        /*181c*/ 	.word	0x000070d0


	//   ....[13]....
        /*1820*/ 	.word	0x000070e0


	//   ....[14]....
        /*1824*/ 	.word	0x000070f0


	//   ....[15]....
        /*1828*/ 	.word	0x00007100


	//   ....[16]....
        /*182c*/ 	.word	0x00007110


	//   ....[17]....
        /*1830*/ 	.word	0x00007130


	//   ....[18]....
        /*1834*/ 	.word	0x000076d0


	//   ....[19]....
        /*1838*/ 	.word	0x000076e0


	//   ....[20]....
        /*183c*/ 	.word	0x00008880


	//   ....[21]....
        /*1840*/ 	.word	0x00008890


	//   ....[22]....
        /*1844*/ 	.word	0x000088c0


	//   ....[23]....
        /*1848*/ 	.word	0x000088d0


	//----- nvinfo : EIATTR_EXIT_INSTR_OFFSETS
	.align		4
.L_66:
        /*184c*/ 	.byte	0x04, 0x1c
        /*184e*/ 	.short	(.L_68 - .L_67)


	//   ....[0]....
.L_67:
        /*1850*/ 	.word	0x0000c670


	//   ....[1]....
        /*1854*/ 	.word	0x0000c6a0


	//----- nvinfo : EIATTR_REQNTID
	.align		4
.L_68:
        /*1858*/ 	.byte	0x04, 0x10
        /*185a*/ 	.short	(.L_70 - .L_69)
.L_69:
        /*185c*/ 	.word	0x00000200
        /*1860*/ 	.word	0x00000001
        /*1864*/ 	.word	0x00000001


	//----- nvinfo : EIATTR_CBANK_PARAM_SIZE
	.align		4
.L_70:
        /*1868*/ 	.byte	0x03, 0x19
        /*186a*/ 	.short	0x0088


	//----- nvinfo : EIATTR_PARAM_CBANK
	.align		4
        /*186c*/ 	.byte	0x04, 0x0a
        /*186e*/ 	.short	(.L_72 - .L_71)
	.align		4
.L_71:
        /*1870*/ 	.word	index@(.nv.constant0.attn_fwd)
        /*1874*/ 	.short	0x0210
        /*1876*/ 	.short	0x0088


	//----- nvinfo : EIATTR_SW_WAR
	.align		4
.L_72:
        /*1878*/ 	.byte	0x04, 0x36
        /*187a*/ 	.short	(.L_74 - .L_73)
.L_73:
        /*187c*/ 	.word	0x00000008
.L_74:


//--------------------- .nv.callgraph             --------------------------
	.section	.nv.callgraph,"",@"SHT_CUDA_CALLGRAPH"
	.align	4
	.sectionentsize	8
	.align		4
        /*0000*/ 	.word	0x00000000
	.align		4
        /*0004*/ 	.word	0xffffffff
	.align		4
        /*0008*/ 	.word	0x00000000
	.align		4
        /*000c*/ 	.word	0xfffffffe
	.align		4
        /*0010*/ 	.word	0x00000000
	.align		4
        /*0014*/ 	.word	0xfffffffd
	.align		4
        /*0018*/ 	.word	0x00000000
	.align		4
        /*001c*/ 	.word	0xfffffffc


//--------------------- .nv.constant4             --------------------------
	.section	.nv.constant4,"a",@progbits
	.align	8
	.align		8
.nv.constant4:
        /*0000*/ 	.dword	_$_str


//--------------------- .text.attn_fwd            --------------------------
	.section	.text.attn_fwd,"ax",@progbits
	.align	128
        .global         attn_fwd
        .type           attn_fwd,@function
        .size           attn_fwd,(.L_x_3 - attn_fwd)
        .other          attn_fwd,@"STO_CUDA_ENTRY STV_DEFAULT"
attn_fwd:
.text.attn_fwd:
[----:B------:R-:W0:Y:S01]  /*0000*/  LDC R1, c[0x0][0x28] ;  /* 0x00000a00ff017b82 */ /* 0x000e220000000800 */
[----:B------:R-:W1:Y:S07]  /*0010*/  S2R R79, SR_TID.X ;  /* 0x00000000004f7919 */ /* 0x000e6e0000002100 */
[----:B------:R-:W2:Y:S01]  /*0020*/  S2UR UR24, SR_CTAID.Y ;  /* 0x00000000001879c3 */ /* 0x000ea20000002600 */
[----:B------:R-:W-:Y:S01]  /*0030*/  ULDC.64 UR4, c[0x0][0x240] ;  /* 0x0000900000047ab9 */ /* 0x000fe20000000a00 */
[----:B------:R-:W-:Y:S01]  /*0040*/  ULDC.64 UR26, c[0x0][0x208] ;  /* 0x00008200001a7ab9 */ /* 0x000fe20000000a00 */
[----:B------:R-:W3:Y:S01]  /*0050*/  S2R R3, SR_CTAID.X ;  /* 0x0000000000037919 */ /* 0x000ee20000002500 */
[----:B0-----:R-:W-:-:S04]  /*0060*/  VIADD R1, R1, 0xfffffc20 ;  /* 0xfffffc2001017836 */ /* 0x001fc80000000000 */
[----:B------:R-:W0:Y:S08]  /*0070*/  LDC R8, c[0x0][0x248] ;  /* 0x00009200ff087b82 */ /* 0x000e300000000800 */
[----:B------:R-:W4:Y:S01]  /*0080*/  LDC.64 R10, c[0x0][0x210] ;  /* 0x00008400ff0a7b82 */ /* 0x000f220000000a00 */
[----:B------:R-:W-:Y:S01]  /*0090*/  UMOV UR25, 0x400 ;  /* 0x0000040000197882 */ /* 0x000fe20000000000 */
[----:B------:R-:W-:Y:S01]  /*00a0*/  ULDC UR32, c[0x0][0x280] ;  /* 0x0000a00000207ab9 */ /* 0x000fe20000000800 */
[----:B--2---:R-:W-:Y:S01]  /*00b0*/  UIMAD UR4, UR24, UR4, URZ ;  /* 0x00000004180472a4 */ /* 0x004fe2000f8e023f */
[----:B-1----:R-:W-:-:S02]  /*00c0*/  LOP3.LUT R0, R79, 0xff, RZ, 0xc0, !PT ;  /* 0x000000ff4f007812 */ /* 0x002fc400078ec0ff */
[----:B------:R-:W-:Y:S02]  /*00d0*/  SHF.R.U32.HI R2, RZ, 0x8, R79 ;  /* 0x00000008ff027819 */ /* 0x000fe4000001164f */
[----:B------:R-:W-:Y:S01]  /*00e0*/  LEA.HI R9, R79, 0x6, RZ, 0x18 ;  /* 0x000000064f097811 */ /* 0x000fe200078fc0ff */
[----:B---3--:R-:W-:Y:S01]  /*00f0*/  IMAD R4, R3, 0x100, R0 ;  /* 0x0000010003047824 */ /* 0x008fe200078e0200 */
[----:B------:R-:W-:-:S03]  /*0100*/  SGXT.U32 R3, R2, 0x1 ;  /* 0x000000010203781a */ /* 0x000fc60000000000 */
[----:B------:R-:W-:Y:S01]  /*0110*/  IMAD R5, R4, UR5, RZ ;  /* 0x0000000504057c24 */ /* 0x000fe2000f8e02ff */
[----:B------:R-:W-:Y:S01]  /*0120*/  USHF.R.S32.HI UR5, URZ, 0x1f, UR4 ;  /* 0x0000001f3f057899 */ /* 0x000fe20008011404 */
[----:B0-----:R-:W-:-:S03]  /*0130*/  IMAD R7, R3, R8, RZ ;  /* 0x0000000803077224 */ /* 0x001fc600078e02ff */
[----:B----4-:R-:W-:Y:S01]  /*0140*/  IADD3 R4, P0, P1, R5, UR4, R10 ;  /* 0x0000000405047c10 */ /* 0x010fe2000f91e00a */
[----:B------:R-:W-:Y:S01]  /*0150*/  IMAD R35, R8, 0x4, R7 ;  /* 0x0000000408237824 */ /* 0x000fe200078e0207 */
[----:B------:R-:W-:-:S04]  /*0160*/  SHF.R.S32.HI R2, RZ, 0x1f, R5 ;  /* 0x0000001fff027819 */ /* 0x000fc80000011405 */
[----:B------:R-:W-:Y:S02]  /*0170*/  IADD3.X R2, R2, UR5, R11, P0, P1 ;  /* 0x0000000502027c10 */ /* 0x000fe400087e240b */
[----:B------:R-:W-:Y:S02]  /*0180*/  IADD3 R10, P0, R7, R4, RZ ;  /* 0x00000004070a7210 */ /* 0x000fe40007f1e0ff */
[----:B------:R-:W-:Y:S02]  /*0190*/  LEA.HI R19, R79, 0x12, RZ, 0x18 ;  /* 0x000000124f137811 */ /* 0x000fe400078fc0ff */
[----:B------:R-:W-:Y:S02]  /*01a0*/  LEA.HI.X.SX32 R11, R7, R2, 0x1, P0 ;  /* 0x00000002070b7211 */ /* 0x000fe400000f0eff */
[----:B------:R-:W-:Y:S01]  /*01b0*/  LEA.HI R7, R79, 0x2, RZ, 0x18 ;  /* 0x000000024f077811 */ /* 0x000fe200078fc0ff */
[----:B------:R-:W-:Y:S01]  /*01c0*/  IMAD R17, R9, R8, RZ ;  /* 0x0000000809117224 */ /* 0x000fe200078e02ff */
[----:B------:R-:W-:Y:S01]  /*01d0*/  IADD3 R14, P1, R35, R4, RZ ;  /* 0x00000004230e7210 */ /* 0x000fe20007f3e0ff */
[-C--:B------:R-:W-:Y:S01]  /*01e0*/  IMAD R27, R19, R8.reuse, RZ ;  /* 0x00000008131b7224 */ /* 0x080fe200078e02ff */
[----:B------:R0:W2:Y:S01]  /*01f0*/  LDG.E.U8 R5, desc[UR26][R10.64] ;  /* 0x0000001a0a057981 */ /* 0x0000a2000c1e1100 */
[----:B------:R-:W-:Y:S01]  /*0200*/  IMAD R13, R7, R8, RZ ;  /* 0x00000008070d7224 */ /* 0x000fe200078e02ff */
[----:B------:R-:W-:-:S02]  /*0210*/  LEA.HI R7, R79, 0xa, RZ, 0x18 ;  /* 0x0000000a4f077811 */ /* 0x000fc400078fc0ff */
[----:B------:R-:W-:Y:S02]  /*0220*/  LEA.HI R9, R79, 0xe, RZ, 0x18 ;  /* 0x0000000e4f097811 */ /* 0x000fe400078fc0ff */
[----:B------:R-:W-:Y:S01]  /*0230*/  IADD3 R12, P0, R13, R4, RZ ;  /* 0x000000040d0c7210 */ /* 0x000fe20007f1e0ff */
[----:B------:R-:W-:Y:S01]  /*0240*/  IMAD R21, R7, R8, RZ ;  /* 0x0000000807157224 */ /* 0x000fe200078e02ff */
[-C--:B------:R-:W-:Y:S02]  /*0250*/  LEA.HI.X.SX32 R15, R35, R2.reuse, 0x1, P1 ;  /* 0x00000002230f7211 */ /* 0x080fe400008f0eff */
[----:B------:R-:W-:Y:S02]  /*0260*/  LEA.HI.X.SX32 R13, R13, R2, 0x1, P0 ;  /* 0x000000020d0d7211 */ /* 0x000fe400000f0eff */
[----:B------:R-:W-:Y:S01]  /*0270*/  IADD3 R18, P0, R21, R4, RZ ;  /* 0x0000000415127210 */ /* 0x000fe20007f1e0ff */
[----:B0-----:R-:W-:Y:S01]  /*0280*/  IMAD R11, R9, R8, RZ ;  /* 0x00000008090b7224 */ /* 0x001fe200078e02ff */
[----:B------:R-:W-:Y:S01]  /*0290*/  IADD3 R16, P1, R17, R4, RZ ;  /* 0x0000000411107210 */ /* 0x000fe20007f3e0ff */
[----:B------:R0:W3:Y:S01]  /*02a0*/  LDG.E.U8 R6, desc[UR26][R14.64] ;  /* 0x0000001a0e067981 */ /* 0x0000e2000c1e1100 */
[----:B------:R-:W-:-:S02]  /*02b0*/  LEA.HI.X.SX32 R19, R21, R2, 0x1, P0 ;  /* 0x0000000215137211 */ /* 0x000fc400000f0eff */
[----:B------:R-:W-:Y:S01]  /*02c0*/  IADD3 R20, P0, R27, R4, RZ ;  /* 0x000000041b147210 */ /* 0x000fe20007f1e0ff */
[----:B------:R1:W4:Y:S01]  /*02d0*/  LDG.E.U8 R7, desc[UR26][R12.64] ;  /* 0x0000001a0c077981 */ /* 0x000322000c1e1100 */
[C---:B------:R-:W-:Y:S02]  /*02e0*/  LEA.HI R23, R79.reuse, 0x16, RZ, 0x18 ;  /* 0x000000164f177811 */ /* 0x040fe400078fc0ff */
[----:B------:R-:W-:Y:S01]  /*02f0*/  LEA.HI R25, R79, 0x1a, RZ, 0x18 ;  /* 0x0000001a4f197811 */ /* 0x000fe200078fc0ff */
[----:B------:R5:W4:Y:S01]  /*0300*/  LDG.E.U8 R10, desc[UR26][R18.64] ;  /* 0x0000001a120a7981 */ /* 0x000b22000c1e1100 */
[-C--:B------:R-:W-:Y:S02]  /*0310*/  LEA.HI.X.SX32 R17, R17, R2.reuse, 0x1, P1 ;  /* 0x0000000211117211 */ /* 0x080fe400008f0eff */
[----:B------:R-:W-:Y:S01]  /*0320*/  LEA.HI.X.SX32 R21, R27, R2, 0x1, P0 ;  /* 0x000000021b157211 */ /* 0x000fe200000f0eff */
[----:B------:R-:W-:Y:S01]  /*0330*/  IMAD R27, R23, R8, RZ ;  /* 0x00000008171b7224 */ /* 0x000fe200078e02ff */
[----:B0-----:R-:W-:Y:S01]  /*0340*/  IADD3 R14, P1, R11, R4, RZ ;  /* 0x000000040b0e7210 */ /* 0x001fe20007f3e0ff */
[----:B------:R-:W-:Y:S01]  /*0350*/  IMAD R29, R25, R8, RZ ;  /* 0x00000008191d7224 */ /* 0x000fe200078e02ff */
[----:B-1----:R-:W-:Y:S01]  /*0360*/  LEA.HI R13, R79, 0x1e, RZ, 0x18 ;  /* 0x0000001e4f0d7811 */ /* 0x002fe200078fc0ff */
[----:B------:R0:W4:Y:S01]  /*0370*/  LDG.E.U8 R9, desc[UR26][R16.64] ;  /* 0x0000001a10097981 */ /* 0x000122000c1e1100 */
[----:B------:R-:W-:-:S02]  /*0380*/  LEA.HI.X.SX32 R15, R11, R2, 0x1, P1 ;  /* 0x000000020b0f7211 */ /* 0x000fc400008f0eff */
[----:B------:R-:W-:Y:S01]  /*0390*/  LEA.HI R23, R79, 0x22, RZ, 0x18 ;  /* 0x000000224f177811 */ /* 0x000fe200078fc0ff */
[----:B------:R-:W-:Y:S01]  /*03a0*/  IMAD R31, R13, R8, RZ ;  /* 0x000000080d1f7224 */ /* 0x000fe200078e02ff */
[-C--:B-----5:R-:W-:Y:S01]  /*03b0*/  IADD3 R18, P1, R29, R4.reuse, RZ ;  /* 0x000000041d127210 */ /* 0x0a0fe20007f3e0ff */
[----:B------:R1:W5:Y:S01]  /*03c0*/  LDG.E.U8 R11, desc[UR26][R14.64] ;  /* 0x0000001a0e0b7981 */ /* 0x000362000c1e1100 */
[----:B------:R-:W-:Y:S02]  /*03d0*/  LEA.HI R25, R79, 0x26, RZ, 0x18 ;  /* 0x000000264f197811 */ /* 0x000fe400078fc0ff */
[----:B0-----:R-:W-:Y:S01]  /*03e0*/  IADD3 R16, P0, R27, R4, RZ ;  /* 0x000000041b107210 */ /* 0x001fe20007f1e0ff */
[----:B------:R0:W5:Y:S01]  /*03f0*/  LDG.E.U8 R12, desc[UR26][R20.64] ;  /* 0x0000001a140c7981 */ /* 0x000162000c1e1100 */
[-C--:B------:R-:W-:Y:S02]  /*0400*/  LEA.HI.X.SX32 R19, R29, R2.reuse, 0x1, P1 ;  /* 0x000000021d137211 */ /* 0x080fe400008f0eff */
[----:B------:R-:W-:Y:S01]  /*0410*/  LEA.HI.X.SX32 R17, R27, R2, 0x1, P0 ;  /* 0x000000021b117211 */ /* 0x000fe200000f0eff */
[----:B------:R-:W-:Y:S01]  /*0420*/  IMAD R25, R25, R8, RZ ;  /* 0x0000000819197224 */ /* 0x000fe200078e02ff */
[----:B------:R-:W-:Y:S01]  /*0430*/  IADD3 R22, P0, R31, R4, RZ ;  /* 0x000000041f167210 */ /* 0x000fe20007f1e0ff */
[----:B-1----:R-:W-:Y:S01]  /*0440*/  IMAD R15, R23, R8, RZ ;  /* 0x00000008170f7224 */ /* 0x002fe200078e02ff */
[C---:B------:R-:W-:Y:S01]  /*0450*/  LEA.HI R27, R79.reuse, 0x2a, RZ, 0x18 ;  /* 0x0000002a4f1b7811 */ /* 0x040fe200078fc0ff */
[----:B------:R-:W5:Y:S01]  /*0460*/  LDG.E.U8 R14, desc[UR26][R18.64] ;  /* 0x0000001a120e7981 */ /* 0x000f62000c1e1100 */
[----:B------:R-:W-:-:S02]  /*0470*/  LEA.HI R29, R79, 0x2e, RZ, 0x18 ;  /* 0x0000002e4f1d7811 */ /* 0x000fc400078fc0ff */
[----:B------:R-:W-:Y:S01]  /*0480*/  LEA.HI.X.SX32 R23, R31, R2, 0x1, P0 ;  /* 0x000000021f177211 */ /* 0x000fe200000f0eff */
[----:B------:R-:W-:Y:S01]  /*0490*/  IMAD R31, R27, R8, RZ ;  /* 0x000000081b1f7224 */ /* 0x000fe200078e02ff */
[----:B0-----:R-:W-:Y:S01]  /*04a0*/  IADD3 R20, P1, R15, R4, RZ ;  /* 0x000000040f147210 */ /* 0x001fe20007f3e0ff */
[----:B------:R-:W-:Y:S01]  /*04b0*/  IMAD R33, R29, R8, RZ ;  /* 0x000000081d217224 */ /* 0x000fe200078e02ff */
[----:B------:R-:W-:Y:S01]  /*04c0*/  IADD3 R24, P0, R25, R4, RZ ;  /* 0x0000000419187210 */ /* 0x000fe20007f1e0ff */
[----:B------:R-:W5:Y:S01]  /*04d0*/  LDG.E.U8 R13, desc[UR26][R16.64] ;  /* 0x0000001a100d7981 */ /* 0x000f62000c1e1100 */
[----:B------:R-:W-:Y:S02]  /*04e0*/  LEA.HI R27, R79, 0x32, RZ, 0x18 ;  /* 0x000000324f1b7811 */ /* 0x000fe400078fc0ff */
[-C--:B------:R-:W-:Y:S02]  /*04f0*/  LEA.HI.X.SX32 R21, R15, R2.reuse, 0x1, P1 ;  /* 0x000000020f157211 */ /* 0x080fe400008f0eff */
[----:B------:R0:W5:Y:S01]  /*0500*/  LDG.E.U8 R15, desc[UR26][R22.64] ;  /* 0x0000001a160f7981 */ /* 0x000162000c1e1100 */
[----:B------:R-:W-:Y:S01]  /*0510*/  LEA.HI.X.SX32 R25, R25, R2, 0x1, P0 ;  /* 0x0000000219197211 */ /* 0x000fe200000f0eff */
[----:B------:R-:W-:Y:S01]  /*0520*/  IMAD R37, R27, R8, RZ ;  /* 0x000000081b257224 */ /* 0x000fe200078e02ff */
[----:B------:R-:W-:-:S02]  /*0530*/  IADD3 R26, P0, R31, R4, RZ ;  /* 0x000000041f1a7210 */ /* 0x000fc40007f1e0ff */
[----:B------:R-:W-:Y:S01]  /*0540*/  LEA.HI R29, R79, 0x3a, RZ, 0x18 ;  /* 0x0000003a4f1d7811 */ /* 0x000fe200078fc0ff */
[----:B------:R1:W5:Y:S01]  /*0550*/  LDG.E.U8 R16, desc[UR26][R20.64] ;  /* 0x0000001a14107981 */ /* 0x000362000c1e1100 */
[----:B0-----:R-:W-:-:S03]  /*0560*/  IADD3 R22, P1, R33, R4, RZ ;  /* 0x0000000421167210 */ /* 0x001fc60007f3e0ff */
[----:B------:R-:W5:Y:S01]  /*0570*/  LDG.E.U8 R17, desc[UR26][R24.64] ;  /* 0x0000001a18117981 */ /* 0x000f62000c1e1100 */
[----:B------:R-:W-:Y:S01]  /*0580*/  LEA.HI.X.SX32 R27, R31, R2, 0x1, P0 ;  /* 0x000000021f1b7211 */ /* 0x000fe200000f0eff */
[----:B------:R-:W-:Y:S01]  /*0590*/  IMAD R31, R29, R8, RZ ;  /* 0x000000081d1f7224 */ /* 0x000fe200078e02ff */
[----:B------:R-:W-:Y:S02]  /*05a0*/  LEA.HI.X.SX32 R23, R33, R2, 0x1, P1 ;  /* 0x0000000221177211 */ /* 0x000fe400008f0eff */
[----:B------:R-:W-:Y:S01]  /*05b0*/  LEA.HI R19, R79, 0x36, RZ, 0x18 ;  /* 0x000000364f137811 */ /* 0x000fe200078fc0ff */
[----:B------:R0:W5:Y:S01]  /*05c0*/  LDG.E.U8 R18, desc[UR26][R26.64] ;  /* 0x0000001a1a127981 */ /* 0x000162000c1e1100 */
[----:B------:R-:W-:Y:S02]  /*05d0*/  IADD3 R28, P0, R37, R4, RZ ;  /* 0x00000004251c7210 */ /* 0x000fe40007f1e0ff */
[----:B------:R-:W-:Y:S01]  /*05e0*/  LEA.HI R33, R79, 0x3e, RZ, 0x18 ;  /* 0x0000003e4f217811 */ /* 0x000fe200078fc0ff */
[----:B-1----:R-:W-:Y:S01]  /*05f0*/  IMAD R21, R19, R8, RZ ;  /* 0x0000000813157224 */ /* 0x002fe200078e02ff */
[----:B------:R-:W-:Y:S01]  /*0600*/  LEA.HI.X.SX32 R29, R37, R2, 0x1, P0 ;  /* 0x00000002251d7211 */ /* 0x000fe200000f0eff */
[----:B------:R-:W5:Y:S01]  /*0610*/  LDG.E.U8 R19, desc[UR26][R22.64] ;  /* 0x0000001a16137981 */ /* 0x000f62000c1e1100 */
[----:B------:R-:W-:Y:S01]  /*0620*/  IADD3 R30, P0, R31, R4, RZ ;  /* 0x000000041f1e7210 */ /* 0x000fe20007f1e0ff */
[----:B------:R-:W-:Y:S01]  /*0630*/  IMAD R33, R33, R8, RZ ;  /* 0x0000000821217224 */ /* 0x000fe200078e02ff */
[C---:B------:R-:W-:Y:S01]  /*0640*/  LEA.HI R37, R79.reuse, 0x42, RZ, 0x18 ;  /* 0x000000424f257811 */ /* 0x040fe200078fc0ff */
[----:B------:R1:W5:Y:S01]  /*0650*/  LDG.E.U8 R20, desc[UR26][R28.64] ;  /* 0x0000001a1c147981 */ /* 0x000362000c1e1100 */
[----:B0-----:R-:W-:-:S02]  /*0660*/  LEA.HI R27, R79, 0x46, RZ, 0x18 ;  /* 0x000000464f1b7811 */ /* 0x001fc400078fc0ff */
[----:B------:R-:W-:Y:S01]  /*0670*/  LEA.HI.X.SX32 R31, R31, R2, 0x1, P0 ;  /* 0x000000021f1f7211 */ /* 0x000fe200000f0eff */
[----:B------:R-:W-:Y:S01]  /*0680*/  IMAD R37, R37, R8, RZ ;  /* 0x0000000825257224 */ /* 0x000fe200078e02ff */
[-C--:B------:R-:W-:Y:S02]  /*0690*/  IADD3 R24, P1, R21, R4.reuse, RZ ;  /* 0x0000000415187210 */ /* 0x080fe40007f3e0ff */
[----:B------:R-:W-:Y:S01]  /*06a0*/  IADD3 R26, P0, R33, R4, RZ ;  /* 0x00000004211a7210 */ /* 0x000fe20007f1e0ff */
[----:B------:R-:W-:Y:S01]  /*06b0*/  IMAD R39, R27, R8, RZ ;  /* 0x000000081b277224 */ /* 0x000fe200078e02ff */
[-C--:B------:R-:W-:Y:S01]  /*06c0*/  LEA.HI.X.SX32 R25, R21, R2.reuse, 0x1, P1 ;  /* 0x0000000215197211 */ /* 0x080fe200008f0eff */
[----:B------:R-:W5:Y:S01]  /*06d0*/  LDG.E.U8 R22, desc[UR26][R30.64] ;  /* 0x0000001a1e167981 */ /* 0x000f62000c1e1100 */
[----:B------:R-:W-:Y:S02]  /*06e0*/  LEA.HI.X.SX32 R27, R33, R2, 0x1, P0 ;  /* 0x00000002211b7211 */ /* 0x000fe400000f0eff */
[----:B-1----:R-:W-:Y:S01]  /*06f0*/  IADD3 R28, P1, R37, R4, RZ ;  /* 0x00000004251c7210 */ /* 0x002fe20007f3e0ff */
[----:B------:R0:W5:Y:S01]  /*0700*/  LDG.E.U8 R21, desc[UR26][R24.64] ;  /* 0x0000001a18157981 */ /* 0x000162000c1e1100 */
[----:B------:R-:W-:-:S02]  /*0710*/  LEA.HI R33, R79, 0x4e, RZ, 0x18 ;  /* 0x0000004e4f217811 */ /* 0x000fc400078fc0ff */
[----:B------:R-:W-:Y:S02]  /*0720*/  LEA.HI R23, R79, 0x4a, RZ, 0x18 ;  /* 0x0000004a4f177811 */ /* 0x000fe400078fc0ff */
[----:B------:R-:W-:Y:S02]  /*0730*/  IADD3 R32, P0, R39, R4, RZ ;  /* 0x0000000427207210 */ /* 0x000fe40007f1e0ff */
[----:B------:R-:W-:Y:S01]  /*0740*/  LEA.HI.X.SX32 R29, R37, R2, 0x1, P1 ;  /* 0x00000002251d7211 */ /* 0x000fe200008f0eff */
[----:B------:R-:W-:Y:S01]  /*0750*/  IMAD R37, R33, R8, RZ ;  /* 0x0000000821257224 */ /* 0x000fe200078e02ff */
[----:B------:R-:W-:Y:S01]  /*0760*/  LEA.HI.X.SX32 R33, R39, R2, 0x1, P0 ;  /* 0x0000000227217211 */ /* 0x000fe200000f0eff */
[----:B0-----:R-:W-:Y:S01]  /*0770*/  IMAD R25, R23, R8, RZ ;  /* 0x0000000817197224 */ /* 0x001fe200078e02ff */
[C---:B------:R-:W-:Y:S01]  /*0780*/  LEA.HI R39, R79.reuse, 0x52, RZ, 0x18 ;  /* 0x000000524f277811 */ /* 0x040fe200078fc0ff */
[----:B------:R-:W5:Y:S01]  /*0790*/  LDG.E.U8 R24, desc[UR26][R28.64] ;  /* 0x0000001a1c187981 */ /* 0x000f62000c1e1100 */
[----:B------:R-:W-:-:S02]  /*07a0*/  LEA.HI R41, R79, 0x56, RZ, 0x18 ;  /* 0x000000564f297811 */ /* 0x000fc400078fc0ff */
[----:B------:R-:W-:Y:S01]  /*07b0*/  IADD3 R30, P1, R25, R4, RZ ;  /* 0x00000004191e7210 */ /* 0x000fe20007f3e0ff */
[----:B------:R-:W-:Y:S01]  /*07c0*/  IMAD R43, R39, R8, RZ ;  /* 0x00000008272b7224 */ /* 0x000fe200078e02ff */
[----:B------:R-:W-:Y:S01]  /*07d0*/  IADD3 R36, P0, R37, R4, RZ ;  /* 0x0000000425247210 */ /* 0x000fe20007f1e0ff */
[----:B------:R-:W-:Y:S01]  /*07e0*/  IMAD R45, R41, R8, RZ ;  /* 0x00000008292d7224 */ /* 0x000fe200078e02ff */
[----:B------:R-:W-:Y:S01]  /*07f0*/  LEA.HI R39, R79, 0x5a, RZ, 0x18 ;  /* 0x0000005a4f277811 */ /* 0x000fe200078fc0ff */
[----:B------:R-:W5:Y:S01]  /*0800*/  LDG.E.U8 R23, desc[UR26][R26.64] ;  /* 0x0000001a1a177981 */ /* 0x000f62000c1e1100 */
[-C--:B------:R-:W-:Y:S02]  /*0810*/  LEA.HI.X.SX32 R31, R25, R2.reuse, 0x1, P1 ;  /* 0x00000002191f7211 */ /* 0x080fe400008f0eff */
[----:B------:R-:W-:Y:S01]  /*0820*/  LEA.HI.X.SX32 R37, R37, R2, 0x1, P0 ;  /* 0x0000000225257211 */ /* 0x000fe200000f0eff */
[----:B------:R0:W5:Y:S01]  /*0830*/  LDG.E.U8 R25, desc[UR26][R32.64] ;  /* 0x0000001a20197981 */ /* 0x000162000c1e1100 */
[----:B------:R-:W-:Y:S01]  /*0840*/  IADD3 R38, P0, R43, R4, RZ ;  /* 0x000000042b267210 */ /* 0x000fe20007f1e0ff */
[----:B------:R-:W-:Y:S01]  /*0850*/  IMAD R47, R39, R8, RZ ;  /* 0x00000008272f7224 */ /* 0x000fe200078e02ff */
[----:B------:R-:W-:-:S02]  /*0860*/  LEA.HI R41, R79, 0x62, RZ, 0x18 ;  /* 0x000000624f297811 */ /* 0x000fc400078fc0ff */
[----:B------:R-:W-:Y:S01]  /*0870*/  LEA.HI.X.SX32 R39, R43, R2, 0x1, P0 ;  /* 0x000000022b277211 */ /* 0x000fe200000f0eff */
[----:B------:R1:W5:Y:S01]  /*0880*/  LDG.E.U8 R26, desc[UR26][R30.64] ;  /* 0x0000001a1e1a7981 */ /* 0x000362000c1e1100 */
[----:B0-----:R-:W-:Y:S01]  /*0890*/  IADD3 R32, P1, R45, R4, RZ ;  /* 0x000000042d207210 */ /* 0x001fe20007f3e0ff */
[----:B------:R-:W-:Y:S01]  /*08a0*/  IMAD R43, R41, R8, RZ ;  /* 0x00000008292b7224 */ /* 0x000fe200078e02ff */
[----:B------:R-:W-:Y:S01]  /*08b0*/  IADD3 R40, P0, R47, R4, RZ ;  /* 0x000000042f287210 */ /* 0x000fe20007f1e0ff */
[----:B------:R0:W5:Y:S01]  /*08c0*/  LDG.E.U8 R28, desc[UR26][R38.64] ;  /* 0x0000001a261c7981 */ /* 0x000162000c1e1100 */
[----:B------:R-:W-:Y:S02]  /*08d0*/  LEA.HI.X.SX32 R33, R45, R2, 0x1, P1 ;  /* 0x000000022d217211 */ /* 0x000fe400008f0eff */
[C---:B------:R-:W-:Y:S01]  /*08e0*/  LEA.HI R45, R79.reuse, 0x66, RZ, 0x18 ;  /* 0x000000664f2d7811 */ /* 0x040fe200078fc0ff */
[----:B------:R0:W5:Y:S01]  /*08f0*/  LDG.E.U8 R27, desc[UR26][R36.64] ;  /* 0x0000001a241b7981 */ /* 0x000162000c1e1100 */
[----:B------:R-:W-:-:S02]  /*0900*/  LEA.HI R29, R79, 0x5e, RZ, 0x18 ;  /* 0x0000005e4f1d7811 */ /* 0x000fc400078fc0ff */
[----:B------:R-:W-:Y:S01]  /*0910*/  LEA.HI.X.SX32 R41, R47, R2, 0x1, P0 ;  /* 0x000000022f297211 */ /* 0x000fe200000f0eff */
[----:B------:R-:W-:Y:S01]  /*0920*/  IMAD R45, R45, R8, RZ ;  /* 0x000000082d2d7224 */ /* 0x000fe200078e02ff */
[----:B------:R-:W-:Y:S01]  /*0930*/  IADD3 R42, P0, R43, R4, RZ ;  /* 0x000000042b2a7210 */ /* 0x000fe20007f1e0ff */
[----:B-1----:R-:W-:Y:S01]  /*0940*/  IMAD R31, R29, R8, RZ ;  /* 0x000000081d1f7224 */ /* 0x002fe200078e02ff */
[----:B0-----:R-:W-:Y:S01]  /*0950*/  LEA.HI R39, R79, 0x6e, RZ, 0x18 ;  /* 0x0000006e4f277811 */ /* 0x001fe200078fc0ff */
[----:B------:R0:W5:Y:S01]  /*0960*/  LDG.E.U8 R29, desc[UR26][R32.64] ;  /* 0x0000001a201d7981 */ /* 0x000162000c1e1100 */
[----:B------:R-:W-:Y:S02]  /*0970*/  LEA.HI.X.SX32 R43, R43, R2, 0x1, P0 ;  /* 0x000000022b2b7211 */ /* 0x000fe400000f0eff */
[----:B------:R-:W-:Y:S01]  /*0980*/  IADD3 R38, P0, R45, R4, RZ ;  /* 0x000000042d267210 */ /* 0x000fe20007f1e0ff */
[----:B------:R-:W-:Y:S01]  /*0990*/  IMAD R49, R39, R8, RZ ;  /* 0x0000000827317224 */ /* 0x000fe200078e02ff */
[----:B------:R-:W-:Y:S01]  /*09a0*/  IADD3 R36, P1, R31, R4, RZ ;  /* 0x000000041f247210 */ /* 0x000fe20007f3e0ff */
[----:B------:R1:W5:Y:S01]  /*09b0*/  LDG.E.U8 R30, desc[UR26][R40.64] ;  /* 0x0000001a281e7981 */ /* 0x000362000c1e1100 */
[----:B------:R-:W-:-:S02]  /*09c0*/  LEA.HI.X.SX32 R39, R45, R2, 0x1, P0 ;  /* 0x000000022d277211 */ /* 0x000fc400000f0eff */
[C---:B------:R-:W-:Y:S01]  /*09d0*/  LEA.HI R47, R79.reuse, 0x6a, RZ, 0x18 ;  /* 0x0000006a4f2f7811 */ /* 0x040fe200078fc0ff */
[----:B------:R-:W5:Y:S01]  /*09e0*/  LDG.E.U8 R32, desc[UR26][R42.64] ;  /* 0x0000001a2a207981 */ /* 0x000f62000c1e1100 */
[----:B------:R-:W-:Y:S02]  /*09f0*/  LEA.HI R45, R79, 0x76, RZ, 0x18 ;  /* 0x000000764f2d7811 */ /* 0x000fe400078fc0ff */
[----:B------:R-:W-:Y:S01]  /*0a00*/  LEA.HI.X.SX32 R37, R31, R2, 0x1, P1 ;  /* 0x000000021f257211 */ /* 0x000fe200008f0eff */
[-C--:B------:R-:W-:Y:S01]  /*0a10*/  IMAD R47, R47, R8.reuse, RZ ;  /* 0x000000082f2f7224 */ /* 0x080fe200078e02ff */
[----:B0-----:R-:W-:Y:S01]  /*0a20*/  LEA.HI R33, R79, 0x72, RZ, 0x18 ;  /* 0x000000724f217811 */ /* 0x001fe200078fc0ff */
[----:B------:R-:W-:Y:S01]  /*0a30*/  IMAD R45, R45, R8, RZ ;  /* 0x000000082d2d7224 */ /* 0x000fe200078e02ff */
[-C--:B------:R-:W-:Y:S01]  /*0a40*/  IADD3 R48, P0, R49, R4.reuse, RZ ;  /* 0x0000000431307210 */ /* 0x080fe20007f1e0ff */
[----:B------:R0:W5:Y:S01]  /*0a50*/  LDG.E.U8 R31, desc[UR26][R36.64] ;  /* 0x0000001a241f7981 */ /* 0x000162000c1e1100 */
[----:B-1----:R-:W-:Y:S01]  /*0a60*/  IADD3 R40, P1, R47, R4, RZ ;  /* 0x000000042f287210 */ /* 0x002fe20007f3e0ff */
[----:B------:R-:W-:Y:S01]  /*0a70*/  IMAD R51, R33, R8, RZ ;  /* 0x0000000821337224 */ /* 0x000fe200078e02ff */
[----:B------:R-:W-:Y:S01]  /*0a80*/  LEA.HI.X.SX32 R49, R49, R2, 0x1, P0 ;  /* 0x0000000231317211 */ /* 0x000fe200000f0eff */
[----:B------:R1:W5:Y:S01]  /*0a90*/  LDG.E.U8 R33, desc[UR26][R38.64] ;  /* 0x0000001a26217981 */ /* 0x000362000c1e1100 */
[----:B------:R-:W-:Y:S01]  /*0aa0*/  IADD3 R54, P0, R45, R4, RZ ;  /* 0x000000042d367210 */ /* 0x000fe20007f1e0ff */
[C---:B0-----:R-:W-:Y:S01]  /*0ab0*/  IMAD R37, R8.reuse, 0x4, R35 ;  /* 0x0000000408257824 */ /* 0x041fe200078e0223 */
[-C--:B------:R-:W-:Y:S01]  /*0ac0*/  LEA.HI.X.SX32 R41, R47, R2.reuse, 0x1, P1 ;  /* 0x000000022f297211 */ /* 0x080fe200008f0eff */
[----:B------:R-:W5:Y:S02]  /*0ad0*/  LDG.E.U8 R35, desc[UR26][R48.64] ;  /* 0x0000001a30237981 */ /* 0x000f64000c1e1100 */
[C---:B-1----:R-:W-:Y:S01]  /*0ae0*/  IMAD R39, R8.reuse, 0x4, R37 ;  /* 0x0000000408277824 */ /* 0x042fe200078e0225 */
[----:B------:R-:W-:Y:S01]  /*0af0*/  LEA.HI.X.SX32 R55, R45, R2, 0x1, P0 ;  /* 0x000000022d377211 */ /* 0x000fe200000f0eff */
[----:B------:R0:W5:Y:S01]  /*0b00*/  LDG.E.U8 R34, desc[UR26][R40.64] ;  /* 0x0000001a28227981 */ /* 0x000162000c1e1100 */
[-C--:B------:R-:W-:Y:S01]  /*0b10*/  IADD3 R42, P0, R37, R4.reuse, RZ ;  /* 0x00000004252a7210 */ /* 0x080fe20007f1e0ff */
[----:B------:R-:W-:Y:S01]  /*0b20*/  IMAD R47, R8, 0x4, R39 ;  /* 0x00000004082f7824 */ /* 0x000fe200078e0227 */
[----:B------:R-:W-:-:S02]  /*0b30*/  IADD3 R52, P1, R51, R4, RZ ;  /* 0x0000000433347210 */ /* 0x000fc40007f3e0ff */
[----:B------:R-:W-:Y:S02]  /*0b40*/  LEA.HI.X.SX32 R43, R37, R2, 0x1, P0 ;  /* 0x00000002252b7211 */ /* 0x000fe400000f0eff */
[----:B------:R-:W-:Y:S01]  /*0b50*/  IADD3 R44, P0, R39, R4, RZ ;  /* 0x00000004272c7210 */ /* 0x000fe20007f1e0ff */
[----:B------:R1:W5:Y:S01]  /*0b60*/  LDG.E.U8 R37, desc[UR26][R54.64] ;  /* 0x0000001a36257981 */ /* 0x000362000c1e1100 */
[C---:B0-----:R-:W-:Y:S01]  /*0b70*/  IMAD R41, R8.reuse, 0x4, R47 ;  /* 0x0000000408297824 */ /* 0x041fe200078e022f */
[-C--:B------:R-:W-:Y:S02]  /*0b80*/  LEA.HI.X.SX32 R53, R51, R2.reuse, 0x1, P1 ;  /* 0x0000000233357211 */ /* 0x080fe400008f0eff */
[----:B------:R-:W4:Y:S01]  /*0b90*/  LDG.E.U8 R38, desc[UR26][R42.64] ;  /* 0x0000001a2a267981 */ /* 0x000f22000c1e1100 */
[----:B------:R-:W-:Y:S01]  /*0ba0*/  LEA.HI.X.SX32 R45, R39, R2, 0x1, P0 ;  /* 0x00000002272d7211 */ /* 0x000fe200000f0eff */
[C---:B------:R-:W-:Y:S01]  /*0bb0*/  IMAD R49, R8.reuse, 0x4, R41 ;  /* 0x0000000408317824 */ /* 0x040fe200078e0229 */
[C---:B------:R-:W-:Y:S01]  /*0bc0*/  IADD3 R50, P0, R41.reuse, R4, RZ ;  /* 0x0000000429327210 */ /* 0x040fe20007f1e0ff */
[----:B------:R0:W5:Y:S03]  /*0bd0*/  LDG.E.U8 R36, desc[UR26][R52.64] ;  /* 0x0000001a34247981 */ /* 0x000166000c1e1100 */
[----:B------:R-:W-:Y:S01]  /*0be0*/  LEA.HI.X.SX32 R51, R41, R2, 0x1, P0 ;  /* 0x0000000229337211 */ /* 0x000fe200000f0eff */
[----:B-1----:R-:W-:Y:S01]  /*0bf0*/  IMAD R55, R8, 0x4, R49 ;  /* 0x0000000408377824 */ /* 0x002fe200078e0231 */
[-C--:B------:R-:W-:Y:S01]  /*0c00*/  IADD3 R46, P1, R47, R4.reuse, RZ ;  /* 0x000000042f2e7210 */ /* 0x080fe20007f3e0ff */
[----:B------:R1:W5:Y:S01]  /*0c10*/  LDG.E.U8 R39, desc[UR26][R44.64] ;  /* 0x0000001a2c277981 */ /* 0x000362000c1e1100 */
[----:B0-----:R-:W-:-:S03]  /*0c20*/  IADD3 R52, P0, R49, R4, RZ ;  /* 0x0000000431347210 */ /* 0x001fc60007f1e0ff */
[----:B------:R-:W5:Y:S01]  /*0c30*/  LDG.E.U8 R41, desc[UR26][R50.64] ;  /* 0x0000001a32297981 */ /* 0x000f62000c1e1100 */
[-C--:B------:R-:W-:Y:S01]  /*0c40*/  LEA.HI.X.SX32 R53, R49, R2.reuse, 0x1, P0 ;  /* 0x0000000231357211 */ /* 0x080fe200000f0eff */
[C---:B------:R-:W-:Y:S01]  /*0c50*/  IMAD R49, R8.reuse, 0x4, R55 ;  /* 0x0000000408317824 */ /* 0x040fe200078e0237 */
[----:B------:R-:W-:Y:S02]  /*0c60*/  LEA.HI.X.SX32 R47, R47, R2, 0x1, P1 ;  /* 0x000000022f2f7211 */ /* 0x000fe400008f0eff */
[C---:B------:R-:W-:Y:S01]  /*0c70*/  IADD3 R42, P0, R55.reuse, R4, RZ ;  /* 0x00000004372a7210 */ /* 0x040fe20007f1e0ff */
[C---:B------:R-:W-:Y:S01]  /*0c80*/  IMAD R57, R8.reuse, 0x4, R49 ;  /* 0x0000000408397824 */ /* 0x040fe200078e0231 */
[----:B------:R-:W5:Y:S02]  /*0c90*/  LDG.E.U8 R48, desc[UR26][R52.64] ;  /* 0x0000001a34307981 */ /* 0x000f64000c1e1100 */
[----:B------:R-:W-:Y:S02]  /*0ca0*/  LEA.HI.X.SX32 R43, R55, R2, 0x1, P0 ;  /* 0x00000002372b7211 */ /* 0x000fe400000f0eff */
[----:B------:R0:W5:Y:S01]  /*0cb0*/  LDG.E.U8 R40, desc[UR26][R46.64] ;  /* 0x0000001a2e287981 */ /* 0x000162000c1e1100 */
[----:B-1----:R-:W-:Y:S01]  /*0cc0*/  IADD3 R44, P0, R57, R4, RZ ;  /* 0x00000004392c7210 */ /* 0x002fe20007f1e0ff */
[----:B0-----:R-:W-:-:S03]  /*0cd0*/  IMAD R47, R8, 0x4, R57 ;  /* 0x00000004082f7824 */ /* 0x001fc600078e0239 */
[----:B------:R-:W-:Y:S01]  /*0ce0*/  LEA.HI.X.SX32 R45, R57, R2, 0x1, P0 ;  /* 0x00000002392d7211 */ /* 0x000fe200000f0eff */
[----:B------:R-:W-:Y:S01]  /*0cf0*/  IMAD R51, R8, 0x4, R47 ;  /* 0x0000000408337824 */ /* 0x000fe200078e022f */
[----:B------:R-:W-:-:S03]  /*0d00*/  IADD3 R46, P0, R47, R4, RZ ;  /* 0x000000042f2e7210 */ /* 0x000fc60007f1e0ff */
[----:B------:R-:W5:Y:S01]  /*0d10*/  LDG.E.U8 R57, desc[UR26][R44.64] ;  /* 0x0000001a2c397981 */ /* 0x000f62000c1e1100 */
[C---:B------:R-:W-:Y:S01]  /*0d20*/  IMAD R59, R8.reuse, 0x4, R51 ;  /* 0x00000004083b7824 */ /* 0x040fe200078e0233 */
[----:B------:R-:W-:Y:S02]  /*0d30*/  IADD3 R54, P1, R49, R4, RZ ;  /* 0x0000000431367210 */ /* 0x000fe40007f3e0ff */
[----:B------:R-:W-:Y:S01]  /*0d40*/  LEA.HI.X.SX32 R47, R47, R2, 0x1, P0 ;  /* 0x000000022f2f7211 */ /* 0x000fe200000f0eff */
[----:B------:R-:W-:Y:S01]  /*0d50*/  IMAD R61, R8, 0x4, R59 ;  /* 0x00000004083d7824 */ /* 0x000fe200078e023b */
[----:B------:R-:W-:Y:S02]  /*0d60*/  IADD3 R50, P0, R51, R4, RZ ;  /* 0x0000000433327210 */ /* 0x000fe40007f1e0ff */
[-C--:B------:R-:W-:Y:S01]  /*0d70*/  LEA.HI.X.SX32 R55, R49, R2.reuse, 0x1, P1 ;  /* 0x0000000231377211 */ /* 0x080fe200008f0eff */
[----:B------:R-:W5:Y:S01]  /*0d80*/  LDG.E.U8 R58, desc[UR26][R46.64] ;  /* 0x0000001a2e3a7981 */ /* 0x000f62000c1e1100 */
[----:B------:R-:W-:-:S02]  /*0d90*/  LEA.HI.X.SX32 R51, R51, R2, 0x1, P0 ;  /* 0x0000000233337211 */ /* 0x000fc400000f0eff */
[C---:B------:R-:W-:Y:S01]  /*0da0*/  IADD3 R64, P0, R61.reuse, R4, RZ ;  /* 0x000000043d407210 */ /* 0x040fe20007f1e0ff */
[----:B------:R0:W5:Y:S03]  /*0db0*/  LDG.E.U8 R49, desc[UR26][R42.64] ;  /* 0x0000001a2a317981 */ /* 0x000166000c1e1100 */
[----:B------:R-:W-:Y:S01]  /*0dc0*/  LEA.HI.X.SX32 R65, R61, R2, 0x1, P0 ;  /* 0x000000023d417211 */ /* 0x000fe200000f0eff */
[----:B------:R1:W5:Y:S01]  /*0dd0*/  LDG.E.U8 R56, desc[UR26][R54.64] ;  /* 0x0000001a36387981 */ /* 0x000362000c1e1100 */
[C---:B0-----:R-:W-:Y:S01]  /*0de0*/  IMAD R43, R8.reuse, 0x4, R61 ;  /* 0x00000004082b7824 */ /* 0x041fe200078e023d */
[-C--:B------:R-:W-:Y:S02]  /*0df0*/  IADD3 R52, P1, R59, R4.reuse, RZ ;  /* 0x000000043b347210 */ /* 0x080fe40007f3e0ff */
[----:B------:R-:W5:Y:S01]  /*0e00*/  LDG.E.U8 R61, desc[UR26][R64.64] ;  /* 0x0000001a403d7981 */ /* 0x000f62000c1e1100 */
[----:B------:R-:W-:Y:S01]  /*0e10*/  IMAD R45, R8, 0x4, R43 ;  /* 0x00000004082d7824 */ /* 0x000fe200078e022b */
[----:B-1----:R-:W-:-:S04]  /*0e20*/  IADD3 R54, P0, R43, R4, RZ ;  /* 0x000000042b367210 */ /* 0x002fc80007f1e0ff */
[----:B------:R-:W-:Y:S01]  /*0e30*/  LEA.HI.X.SX32 R55, R43, R2, 0x1, P0 ;  /* 0x000000022b377211 */ /* 0x000fe200000f0eff */
[----:B------:R-:W-:Y:S01]  /*0e40*/  IMAD R43, R8, 0x4, R45 ;  /* 0x00000004082b7824 */ /* 0x000fe200078e022d */
[----:B------:R-:W-:-:S03]  /*0e50*/  IADD3 R66, P0, R45, R4, RZ ;  /* 0x000000042d427210 */ /* 0x000fc60007f1e0ff */
[C---:B------:R-:W-:Y:S01]  /*0e60*/  IMAD R47, R8.reuse, 0x4, R43 ;  /* 0x00000004082f7824 */ /* 0x040fe200078e022b */
[----:B------:R-:W-:Y:S01]  /*0e70*/  LEA.HI.X.SX32 R67, R45, R2, 0x1, P0 ;  /* 0x000000022d437211 */ /* 0x000fe200000f0eff */
[----:B------:R-:W5:Y:S02]  /*0e80*/  LDG.E.U8 R62, desc[UR26][R54.64] ;  /* 0x0000001a363e7981 */ /* 0x000f64000c1e1100 */
[C---:B------:R-:W-:Y:S01]  /*0e90*/  IMAD R45, R8.reuse, 0x4, R47 ;  /* 0x00000004082d7824 */ /* 0x040fe200078e022f */
[----:B------:R-:W-:Y:S01]  /*0ea0*/  IADD3 R68, P0, R47, R4, RZ ;  /* 0x000000042f447210 */ /* 0x000fe20007f1e0ff */
[----:B------:R-:W5:Y:S01]  /*0eb0*/  LDG.E.U8 R63, desc[UR26][R66.64] ;  /* 0x0000001a423f7981 */ /* 0x000f62000c1e1100 */
[-C--:B------:R-:W-:Y:S02]  /*0ec0*/  LEA.HI.X.SX32 R53, R59, R2.reuse, 0x1, P1 ;  /* 0x000000023b357211 */ /* 0x080fe400008f0eff */
[----:B------:R-:W-:Y:S01]  /*0ed0*/  LEA.HI.X.SX32 R69, R47, R2, 0x1, P0 ;  /* 0x000000022f457211 */ /* 0x000fe200000f0eff */
[----:B------:R-:W-:Y:S01]  /*0ee0*/  IMAD R47, R8, 0x4, R45 ;  /* 0x00000004082f7824 */ /* 0x000fe200078e022d */
[-C--:B------:R-:W-:Y:S01]  /*0ef0*/  IADD3 R44, P0, R45, R4.reuse, RZ ;  /* 0x000000042d2c7210 */ /* 0x080fe20007f1e0ff */
[----:B------:R0:W5:Y:S01]  /*0f00*/  LDG.E.U8 R60, desc[UR26][R52.64] ;  /* 0x0000001a343c7981 */ /* 0x000162000c1e1100 */
[----:B------:R-:W-:-:S02]  /*0f10*/  IADD3 R42, P1, R43, R4, RZ ;  /* 0x000000042b2a7210 */ /* 0x000fc40007f3e0ff */
[-C--:B------:R-:W-:Y:S01]  /*0f20*/  LEA.HI.X.SX32 R45, R45, R2.reuse, 0x1, P0 ;  /* 0x000000022d2d7211 */ /* 0x080fe200000f0eff */
[----:B------:R1:W5:Y:S01]  /*0f30*/  LDG.E.U8 R59, desc[UR26][R50.64] ;  /* 0x0000001a323b7981 */ /* 0x000362000c1e1100 */
[----:B------:R-:W-:-:S03]  /*0f40*/  LEA.HI.X.SX32 R43, R43, R2, 0x1, P1 ;  /* 0x000000022b2b7211 */ /* 0x000fc600008f0eff */
[----:B------:R-:W5:Y:S01]  /*0f50*/  LDG.E.U8 R65, desc[UR26][R68.64] ;  /* 0x0000001a44417981 */ /* 0x000f62000c1e1100 */
[----:B0-----:R-:W-:-:S03]  /*0f60*/  IMAD R53, R8, 0x4, R47 ;  /* 0x0000000408357824 */ /* 0x001fc600078e022f */
[----:B------:R0:W5:Y:S01]  /*0f70*/  LDG.E.U8 R64, desc[UR26][R42.64] ;  /* 0x0000001a2a407981 */ /* 0x000162000c1e1100 */
[-C--:B-1----:R-:W-:Y:S01]  /*0f80*/  IADD3 R50, P0, R47, R4.reuse, RZ ;  /* 0x000000042f327210 */ /* 0x082fe20007f1e0ff */
[C---:B------:R-:W-:Y:S01]  /*0f90*/  IMAD R55, R8.reuse, 0x4, R53 ;  /* 0x0000000408377824 */ /* 0x040fe200078e0235 */
[----:B------:R-:W-:Y:S01]  /*0fa0*/  IADD3 R46, P1, R53, R4, RZ ;  /* 0x00000004352e7210 */ /* 0x000fe20007f3e0ff */
[----:B------:R1:W5:Y:S01]  /*0fb0*/  LDG.E.U8 R66, desc[UR26][R44.64] ;  /* 0x0000001a2c427981 */ /* 0x000362000c1e1100 */
[----:B------:R-:W-:Y:S02]  /*0fc0*/  LEA.HI.X.SX32 R51, R47, R2, 0x1, P0 ;  /* 0x000000022f337211 */ /* 0x000fe400000f0eff */
[----:B------:R-:W-:Y:S01]  /*0fd0*/  IADD3 R52, P0, R55, R4, RZ ;  /* 0x0000000437347210 */ /* 0x000fe20007f1e0ff */
[C---:B0-----:R-:W-:Y:S01]  /*0fe0*/  IMAD R43, R8.reuse, 0x4, R55 ;  /* 0x00000004082b7824 */ /* 0x041fe200078e0237 */
[-C--:B------:R-:W-:Y:S01]  /*0ff0*/  LEA.HI.X.SX32 R47, R53, R2.reuse, 0x1, P1 ;  /* 0x00000002352f7211 */ /* 0x080fe200008f0eff */
[----:B------:R-:W5:Y:S01]  /*1000*/  LDG.E.U8 R70, desc[UR26][R50.64] ;  /* 0x0000001a32467981 */ /* 0x000f62000c1e1100 */
[----:B------:R-:W-:Y:S01]  /*1010*/  LEA.HI.X.SX32 R53, R55, R2, 0x1, P0 ;  /* 0x0000000237357211 */ /* 0x000fe200000f0eff */
[C---:B------:R-:W-:Y:S01]  /*1020*/  IMAD R55, R8.reuse, 0x4, R43 ;  /* 0x0000000408377824 */ /* 0x040fe200078e022b */
[C---:B------:R-:W-:Y:S01]  /*1030*/  IADD3 R42, P0, R43.reuse, R4, RZ ;  /* 0x000000042b2a7210 */ /* 0x040fe20007f1e0ff */
[----:B------:R0:W5:Y:S02]  /*1040*/  LDG.E.U8 R68, desc[UR26][R46.64] ;  /* 0x0000001a2e447981 */ /* 0x000164000c1e1100 */
[C---:B------:R-:W-:Y:S01]  /*1050*/  IMAD R67, R8.reuse, 0x4, R55 ;  /* 0x0000000408437824 */ /* 0x040fe200078e0237 */
[----:B------:R-:W-:Y:S01]  /*1060*/  LEA.HI.X.SX32 R43, R43, R2, 0x1, P0 ;  /* 0x000000022b2b7211 */ /* 0x000fe200000f0eff */
[----:B------:R2:W5:Y:S01]  /*1070*/  LDG.E.U8 R72, desc[UR26][R52.64] ;  /* 0x0000001a34487981 */ /* 0x000562000c1e1100 */
[-C--:B------:R-:W-:Y:S01]  /*1080*/  IADD3 R54, P0, R55, R4.reuse, RZ ;  /* 0x0000000437367210 */ /* 0x080fe20007f1e0ff */
[C---:B------:R-:W-:Y:S01]  /*1090*/  IMAD R69, R8.reuse, 0x4, R67 ;  /* 0x0000000408457824 */ /* 0x040fe200078e0243 */
[----:B-1----:R-:W-:Y:S01]  /*10a0*/  IADD3 R44, P1, R67, R4, RZ ;  /* 0x00000004432c7210 */ /* 0x002fe20007f3e0ff */
[----:B------:R1:W5:Y:S01]  /*10b0*/  LDG.E.U8 R73, desc[UR26][R42.64] ;  /* 0x0000001a2a497981 */ /* 0x000362000c1e1100 */
[----:B------:R-:W-:Y:S01]  /*10c0*/  LEA.HI.X.SX32 R55, R55, R2, 0x1, P0 ;  /* 0x0000000237377211 */ /* 0x000fe200000f0eff */
[----:B0-----:R-:W-:Y:S01]  /*10d0*/  IMAD R47, R8, 0x4, R69 ;  /* 0x00000004082f7824 */ /* 0x001fe200078e0245 */
[----:B------:R-:W-:-:S02]  /*10e0*/  IADD3 R50, P0, R69, R4, RZ ;  /* 0x0000000445327210 */ /* 0x000fc40007f1e0ff */
[-C--:B------:R-:W-:Y:S01]  /*10f0*/  LEA.HI.X.SX32 R45, R67, R2.reuse, 0x1, P1 ;  /* 0x00000002432d7211 */ /* 0x080fe200008f0eff */
[----:B------:R0:W5:Y:S01]  /*1100*/  LDG.E.U8 R74, desc[UR26][R54.64] ;  /* 0x0000001a364a7981 */ /* 0x000162000c1e1100 */
[----:B------:R-:W-:Y:S01]  /*1110*/  LEA.HI.X.SX32 R51, R69, R2, 0x1, P0 ;  /* 0x0000000245337211 */ /* 0x000fe200000f0eff */
[C---:B------:R-:W-:Y:S01]  /*1120*/  IMAD R67, R8.reuse, 0x4, R47 ;  /* 0x0000000408437824 */ /* 0x040fe200078e022f */
[C---:B--2---:R-:W-:Y:S01]  /*1130*/  IADD3 R52, P0, R47.reuse, R4, RZ ;  /* 0x000000042f347210 */ /* 0x044fe20007f1e0ff */
[----:B------:R2:W5:Y:S03]  /*1140*/  LDG.E.U8 R75, desc[UR26][R44.64] ;  /* 0x0000001a2c4b7981 */ /* 0x000566000c1e1100 */
[----:B------:R-:W-:Y:S01]  /*1150*/  LEA.HI.X.SX32 R53, R47, R2, 0x1, P0 ;  /* 0x000000022f357211 */ /* 0x000fe200000f0eff */
[----:B------:R-:W-:Y:S01]  /*1160*/  IMAD R47, R8, 0x4, R67 ;  /* 0x00000004082f7824 */ /* 0x000fe200078e0243 */
[----:B-1----:R-:W-:Y:S01]  /*1170*/  IADD3 R42, P0, R67, R4, RZ ;  /* 0x00000004432a7210 */ /* 0x002fe20007f1e0ff */
[----:B------:R1:W5:Y:S01]  /*1180*/  LDG.E.U8 R76, desc[UR26][R50.64] ;  /* 0x0000001a324c7981 */ /* 0x000362000c1e1100 */
[----:B0-----:R-:W-:-:S02]  /*1190*/  LEA.HI R55, R79, 0x7a, RZ, 0x18 ;  /* 0x0000007a4f377811 */ /* 0x001fc400078fc0ff */
[----:B------:R-:W-:Y:S01]  /*11a0*/  LEA.HI.X.SX32 R43, R67, R2, 0x1, P0 ;  /* 0x00000002432b7211 */ /* 0x000fe200000f0eff */
[C---:B--2---:R-:W-:Y:S01]  /*11b0*/  IMAD R45, R8.reuse, 0x4, R47 ;  /* 0x00000004082d7824 */ /* 0x044fe200078e022f */
[----:B------:R-:W-:Y:S01]  /*11c0*/  LEA.HI R67, R79, 0x7e, RZ, 0x18 ;  /* 0x0000007e4f437811 */ /* 0x000fe200078fc0ff */
[----:B------:R-:W-:Y:S01]  /*11d0*/  IMAD R69, R55, R8, RZ ;  /* 0x0000000837457224 */ /* 0x000fe200078e02ff */
[----:B------:R-:W-:Y:S01]  /*11e0*/  IADD3 R46, P0, R47, R4, RZ ;  /* 0x000000042f2e7210 */ /* 0x000fe20007f1e0ff */
[C---:B------:R-:W-:Y:S01]  /*11f0*/  IMAD R55, R8.reuse, 0x4, R45 ;  /* 0x0000000408377824 */ /* 0x040fe200078e022d */
[----:B------:R0:W2:Y:S01]  /*1200*/  LDG.E.U8 R77, desc[UR26][R52.64] ;  /* 0x0000001a344d7981 */ /* 0x0000a2000c1e1100 */
[----:B------:R-:W-:Y:S01]  /*1210*/  IMAD R71, R67, R8, RZ ;  /* 0x0000000843477224 */ /* 0x000fe200078e02ff */
[----:B------:R-:W-:Y:S01]  /*1220*/  LEA.HI.X.SX32 R47, R47, R2, 0x1, P0 ;  /* 0x000000022f2f7211 */ /* 0x000fe200000f0eff */
[----:B------:R-:W-:Y:S01]  /*1230*/  IMAD R67, R8, 0x4, R55 ;  /* 0x0000000408437824 */ /* 0x000fe200078e0237 */
[-C--:B-1----:R-:W-:Y:S01]  /*1240*/  IADD3 R50, P0, R45, R4.reuse, RZ ;  /* 0x000000042d327210 */ /* 0x082fe20007f1e0ff */
[----:B------:R1:W2:Y:S01]  /*1250*/  LDG.E.U8 R78, desc[UR26][R42.64] ;  /* 0x0000001a2a4e7981 */ /* 0x0002a2000c1e1100 */
[----:B------:R-:W-:-:S02]  /*1260*/  IADD3 R44, P2, R69, R4, RZ ;  /* 0x00000004452c7210 */ /* 0x000fc40007f5e0ff */
[----:B------:R-:W-:Y:S01]  /*1270*/  LEA.HI.X.SX32 R51, R45, R2, 0x1, P0 ;  /* 0x000000022d337211 */ /* 0x000fe200000f0eff */
[----:B------:R3:W2:Y:S01]  /*1280*/  LDG.E.U8 R46, desc[UR26][R46.64] ;  /* 0x0000001a2e2e7981 */ /* 0x0006a2000c1e1100 */
[-C--:B0-----:R-:W-:Y:S02]  /*1290*/  IADD3 R52, P3, R71, R4.reuse, RZ ;  /* 0x0000000447347210 */ /* 0x081fe40007f7e0ff */
[-C--:B------:R-:W-:Y:S01]  /*12a0*/  IADD3 R54, P1, R55, R4.reuse, RZ ;  /* 0x0000000437367210 */ /* 0x080fe20007f3e0ff */
[----:B------:R-:W2:Y:S01]  /*12b0*/  LDG.E.U8 R50, desc[UR26][R50.64] ;  /* 0x0000001a32327981 */ /* 0x000ea2000c1e1100 */
[----:B-1----:R-:W-:Y:S02]  /*12c0*/  IADD3 R42, P0, R67, R4, RZ ;  /* 0x00000004432a7210 */ /* 0x002fe40007f1e0ff */
[-C--:B------:R-:W-:Y:S02]  /*12d0*/  LEA.HI.X.SX32 R45, R69, R2.reuse, 0x1, P2 ;  /* 0x00000002452d7211 */ /* 0x080fe400010f0eff */
[----:B------:R-:W-:-:S02]  /*12e0*/  LEA.HI.X.SX32 R55, R55, R2, 0x1, P1 ;  /* 0x0000000237377211 */ /* 0x000fc400008f0eff */
[-C--:B------:R-:W-:Y:S01]  /*12f0*/  LEA.HI.X.SX32 R53, R71, R2.reuse, 0x1, P3 ;  /* 0x0000000247357211 */ /* 0x080fe200018f0eff */
[----:B------:R-:W2:Y:S01]  /*1300*/  LDG.E.U8 R44, desc[UR26][R44.64] ;  /* 0x0000001a2c2c7981 */ /* 0x000ea2000c1e1100 */
[----:B------:R-:W-:-:S03]  /*1310*/  LEA.HI.X.SX32 R43, R67, R2, 0x1, P0 ;  /* 0x00000002432b7211 */ /* 0x000fc600000f0eff */
[----:B------:R-:W2:Y:S04]  /*1320*/  LDG.E.U8 R54, desc[UR26][R54.64] ;  /* 0x0000001a36367981 */ /* 0x000ea8000c1e1100 */
[----:B------:R-:W2:Y:S04]  /*1330*/  LDG.E.U8 R42, desc[UR26][R42.64] ;  /* 0x0000001a2a2a7981 */ /* 0x000ea8000c1e1100 */
[----:B------:R-:W2:Y:S04]  /*1340*/  LDG.E.U8 R52, desc[UR26][R52.64] ;  /* 0x0000001a34347981 */ /* 0x000ea8000c1e1100 */
[----:B------:R-:W-:Y:S04]  /*1350*/  STL [R1], RZ ;  /* 0x000000ff01007387 */ /* 0x000fe80000100800 */
[----:B------:R-:W-:Y:S04]  /*1360*/  STL [R1+0x4], RZ ;  /* 0x000004ff01007387 */ /* 0x000fe80000100800 */
        /* <DEDUP_REMOVED lines=29> */
[----:B------:R-:W-:Y:S01]  /*1540*/  STL [R1+0x7c], RZ ;  /* 0x00007cff01007387 */ /* 0x000fe20000100800 */
[----:B------:R-:W0:Y:S03]  /*1550*/  S2UR UR4, SR_CgaCtaId ;  /* 0x00000000000479c3 */ /* 0x000e260000008800 */
        /* <DEDUP_REMOVED lines=13> */
[----:B------:R-:W-:-:S03]  /*1630*/  LOP3.LUT R2, R79, 0x7, RZ, 0xc0, !PT ;  /* 0x000000074f027812 */ /* 0x000fc600078ec0ff */
[----:B------:R-:W-:Y:S04]  /*1640*/  STL [R1+0xb4], RZ ;  /* 0x0000b4ff01007387 */ /* 0x000fe80000100800 */
[----:B------:R-:W-:Y:S04]  /*1650*/  STL [R1+0xb8], RZ ;  /* 0x0000b8ff01007387 */ /* 0x000fe80000100800 */
[----:B------:R-:W-:Y:S04]  /*1660*/  STL [R1+0xbc], RZ ;  /* 0x0000bcff01007387 */ /* 0x000fe80000100800 */
[----:B------:R-:W-:Y:S04]  /*1670*/  STL [R1+0xc0], RZ ;  /* 0x0000c0ff01007387 */ /* 0x000fe80000100800 */
[----:B------:R-:W-:Y:S01]  /*1680*/  STL [R1+0xc4], RZ ;  /* 0x0000c4ff01007387 */ /* 0x000fe20000100800 */
[----:B---3--:R-:W-:-:S03]  /*1690*/  IMAD.SHL.U32 R47, R2, 0x10, RZ ;  /* 0x00000010022f7824 */ /* 0x008fc600078e00ff */
[----:B------:R-:W-:Y:S04]  /*16a0*/  STL [R1+0xc8], RZ ;  /* 0x0000c8ff01007387 */ /* 0x000fe80000100800 */
[----:B------:R-:W-:Y:S04]  /*16b0*/  STL [R1+0xcc], RZ ;  /* 0x0000ccff01007387 */ /* 0x000fe80000100800 */
[----:B------:R-:W-:Y:S04]  /*16c0*/  STL [R1+0xd0], RZ ;  /* 0x0000d0ff01007387 */ /* 0x000fe80000100800 */
[----:B------:R-:W-:Y:S01]  /*16d0*/  STL [R1+0xd4], RZ ;  /* 0x0000d4ff01007387 */ /* 0x000fe20000100800 */
[----:B------:R-:W-:-:S03]  /*16e0*/  IMAD R0, R0, 0x80, R47 ;  /* 0x0000008000007824 */ /* 0x000fc600078e022f */
[----:B------:R-:W-:Y:S04]  /*16f0*/  STL [R1+0xd8], RZ ;  /* 0x0000d8ff01007387 */ /* 0x000fe80000100800 */
[----:B------:R-:W-:Y:S01]  /*1700*/  STL [R1+0xdc], RZ ;  /* 0x0000dcff01007387 */ /* 0x000fe20000100800 */
[----:B0-----:R-:W-:-:S03]  /*1710*/  ULEA UR25, UR4, UR25, 0x18 ;  /* 0x0000001904197291 */ /* 0x001fc6000f8ec03f */
[----:B------:R-:W-:Y:S04]  /*1720*/  STL [R1+0xe0], RZ ;  /* 0x0000e0ff01007387 */ /* 0x000fe80000100800 */
[----:B------:R-:W-:Y:S04]  /*1730*/  STL [R1+0xe4], RZ ;  /* 0x0000e4ff01007387 */ /* 0x000fe80000100800 */
[----:B------:R-:W-:Y:S01]  /*1740*/  STL [R1+0xe8], RZ ;  /* 0x0000e8ff01007387 */ /* 0x000fe20000100800 */
[----:B------:R-:W-:-:S03]  /*1750*/  LOP3.LUT R0, R0, R3, RZ, 0xfc, !PT ;  /* 0x0000000300007212 */ /* 0x000fc600078efcff */
[----:B------:R-:W-:Y:S01]  /*1760*/  STL [R1+0xec], RZ ;  /* 0x0000ecff01007387 */ /* 0x000fe20000100800 */
[----:B------:R-:W-:-:S03]  /*1770*/  UISETP.GE.AND UP0, UPT, UR32, 0x1, UPT ;  /* 0x000000012000788c */ /* 0x000fc6000bf06270 */
[----:B------:R-:W-:Y:S04]  /*1780*/  STL [R1+0xf0], RZ ;  /* 0x0000f0ff01007387 */ /* 0x000fe80000100800 */
[----:B------:R-:W-:Y:S04]  /*1790*/  STL [R1+0xf4], RZ ;  /* 0x0000f4ff01007387 */ /* 0x000fe80000100800 */
[----:B------:R-:W-:Y:S01]  /*17a0*/  STL [R1+0xf8], RZ ;  /* 0x0000f8ff01007387 */ /* 0x000fe20000100800 */
[----:B------:R-:W-:-:S03]  /*17b0*/  LOP3.LUT R2, R0, 0x10, RZ, 0x3c, !PT ;  /* 0x0000001000027812 */ /* 0x000fc600078e3cff */
[----:B------:R-:W-:Y:S01]  /*17c0*/  STL [R1+0xfc], RZ ;  /* 0x0000fcff01007387 */ /* 0x000fe20000100800 */
[C---:B------:R-:W-:Y:S02]  /*17d0*/  LOP3.LUT R3, R0.reuse, 0x20, RZ, 0x3c, !PT ;  /* 0x0000002000037812 */ /* 0x040fe400078e3cff */
[----:B------:R-:W-:Y:S01]  /*17e0*/  LOP3.LUT R4, R0, 0x30, RZ, 0x3c, !PT ;  /* 0x0000003000047812 */ /* 0x000fe200078e3cff */
[----:B------:R0:W-:Y:S01]  /*17f0*/  STS.U8 [R0+UR25], R5 ;  /* 0x0000000500007988 */ /* 0x0001e20008000019 */
[----:B------:R-:W-:-:S03]  /*1800*/  PLOP3.LUT P0, PT, PT, PT, UP0, 0x80, 0x0 ;  /* 0x000000000000781c */ /* 0x000fc60003f0f008 */
[----:B------:R-:W-:Y:S04]  /*1810*/  STS.U8 [R0+UR25+0x4], R6 ;  /* 0x0000040600007988 */ /* 0x000fe80008000019 */
[----:B----4-:R-:W-:Y:S01]  /*1820*/  STS.U8 [R0+UR25+0x8], R38 ;  /* 0x0000082600007988 */ /* 0x010fe20008000019 */
[----:B0-----:R-:W-:-:S03]  /*1830*/  LOP3.LUT R5, R0, 0x40, RZ, 0x3c, !PT ;  /* 0x0000004000057812 */ /* 0x001fc600078e3cff */
[----:B-----5:R-:W-:Y:S04]  /*1840*/  STS.U8 [R0+UR25+0xc], R39 ;  /* 0x00000c2700007988 */ /* 0x020fe80008000019 */
[----:B------:R-:W-:Y:S04]  /*1850*/  STS.U8 [R0+UR25+0x2], R7 ;  /* 0x0000020700007988 */ /* 0x000fe80008000019 */
[----:B------:R-:W-:Y:S04]  /*1860*/  STS.U8 [R0+UR25+0x6], R9 ;  /* 0x0000060900007988 */ /* 0x000fe80008000019 */
[----:B------:R-:W-:Y:S04]  /*1870*/  STS.U8 [R0+UR25+0xa], R10 ;  /* 0x00000a0a00007988 */ /* 0x000fe80008000019 */
[----:B------:R-:W-:Y:S04]  /*1880*/  STS.U8 [R0+UR25+0xe], R11 ;  /* 0x00000e0b00007988 */ /* 0x000fe80008000019 */
[----:B------:R-:W-:Y:S04]  /*1890*/  STS.U8 [R2+UR25], R40 ;  /* 0x0000002802007988 */ /* 0x000fe80008000019 */
[----:B------:R-:W-:Y:S04]  /*18a0*/  STS.U8 [R2+UR25+0x4], R41 ;  /* 0x0000042902007988 */ /* 0x000fe80008000019 */
[----:B------:R-:W-:Y:S04]  /*18b0*/  STS.U8 [R2+UR25+0x8], R48 ;  /* 0x0000083002007988 */ /* 0x000fe80008000019 */
[----:B------:R-:W-:Y:S04]  /*18c0*/  STS.U8 [R2+UR25+0xc], R49 ;  /* 0x00000c3102007988 */ /* 0x000fe80008000019 */
[----:B------:R-:W-:Y:S04]  /*18d0*/  STS.U8 [R2+UR25+0x2], R12 ;  /* 0x0000020c02007988 */ /* 0x000fe80008000019 */
[----:B------:R-:W-:Y:S04]  /*18e0*/  STS.U8 [R2+UR25+0x6], R13 ;  /* 0x0000060d02007988 */ /* 0x000fe80008000019 */
[----:B------:R-:W-:Y:S04]  /*18f0*/  STS.U8 [R2+UR25+0xa], R14 ;  /* 0x00000a0e02007988 */ /* 0x000fe80008000019 */
[----:B------:R0:W-:Y:S04]  /*1900*/  STS.U8 [R2+UR25+0xe], R15 ;  /* 0x00000e0f02007988 */ /* 0x0001e80008000019 */
[----:B------:R-:W-:Y:S04]  /*1910*/  STS.U8 [R3+UR25], R56 ;  /* 0x0000003803007988 */ /* 0x000fe80008000019 */
[----:B------:R-:W-:Y:S01]  /*1920*/  STS.U8 [R3+UR25+0x4], R57 ;  /* 0x0000043903007988 */ /* 0x000fe20008000019 */
[----:B0-----:R-:W-:-:S03]  /*1930*/  LOP3.LUT R2, R0, 0x60, RZ, 0x3c, !PT ;  /* 0x0000006000027812 */ /* 0x001fc600078e3cff */
        /* <DEDUP_REMOVED lines=23> */
[----:B------:R-:W-:Y:S01]  /*1ab0*/  STS.U8 [R3+UR25], R68 ;  /* 0x0000004403007988 */ /* 0x000fe20008000019 */
[----:B0-----:R-:W-:-:S03]  /*1ac0*/  LOP3.LUT R5, R0, 0x70, RZ, 0x3c, !PT ;  /* 0x0000007000057812 */ /* 0x001fc600078e3cff */
[----:B------:R-:W-:Y:S04]  /*1ad0*/  STS.U8 [R3+UR25+0x4], R72 ;  /* 0x0000044803007988 */ /* 0x000fe80008000019 */
[----:B------:R-:W-:Y:S04]  /*1ae0*/  STS.U8 [R3+UR25+0x8], R73 ;  /* 0x0000084903007988 */ /* 0x000fe80008000019 */
[----:B------:R-:W-:Y:S04]  /*1af0*/  STS.U8 [R3+UR25+0xc], R74 ;  /* 0x00000c4a03007988 */ /* 0x000fe80008000019 */
[----:B------:R-:W-:Y:S04]  /*1b00*/  STS.U8 [R3+UR25+0x2], R28 ;  /* 0x0000021c03007988 */ /* 0x000fe80008000019 */
[----:B------:R-:W-:Y:S04]  /*1b10*/  STS.U8 [R3+UR25+0x6], R29 ;  /* 0x0000061d03007988 */ /* 0x000fe80008000019 */
[----:B------:R-:W-:Y:S04]  /*1b20*/  STS.U8 [R3+UR25+0xa], R30 ;  /* 0x00000a1e03007988 */ /* 0x000fe80008000019 */
[----:B------:R0:W-:Y:S04]  /*1b30*/  STS.U8 [R3+UR25+0xe], R31 ;  /* 0x00000e1f03007988 */ /* 0x0001e80008000019 */
[----:B------:R1:W-:Y:S04]  /*1b40*/  STS.U8 [R2+UR25], R75 ;  /* 0x0000004b02007988 */ /* 0x0003e80008000019 */
[----:B------:R1:W-:Y:S04]  /*1b50*/  STS.U8 [R2+UR25+0x4], R76 ;  /* 0x0000044c02007988 */ /* 0x0003e80008000019 */
[----:B--2---:R1:W-:Y:S04]  /*1b60*/  STS.U8 [R2+UR25+0x8], R77 ;  /* 0x0000084d02007988 */ /* 0x0043e80008000019 */
[----:B------:R1:W-:Y:S04]  /*1b70*/  STS.U8 [R2+UR25+0xc], R78 ;  /* 0x00000c4e02007988 */ /* 0x0003e80008000019 */
[----:B------:R1:W-:Y:S04]  /*1b80*/  STS.U8 [R2+UR25+0x2], R32 ;  /* 0x0000022002007988 */ /* 0x0003e80008000019 */
[----:B------:R1:W-:Y:S04]  /*1b90*/  STS.U8 [R2+UR25+0x6], R33 ;  /* 0x0000062102007988 */ /* 0x0003e80008000019 */
[----:B------:R1:W-:Y:S04]  /*1ba0*/  STS.U8 [R2+UR25+0xa], R34 ;  /* 0x00000a2202007988 */ /* 0x0003e80008000019 */
[----:B------:R1:W-:Y:S01]  /*1bb0*/  STS.U8 [R2+UR25+0xe], R35 ;  /* 0x00000e2302007988 */ /* 0x0003e20008000019 */
[----:B0-----:R-:W-:-:S03]  /*1bc0*/  IMAD.MOV.U32 R3, RZ, RZ, -0x800000 ;  /* 0xff800000ff037424 */ /* 0x001fc600078e00ff */
[----:B------:R1:W-:Y:S01]  /*1bd0*/  STS.U8 [R5+UR25], R46 ;  /* 0x0000002e05007988 */ /* 0x0003e20008000019 */
[----:B------:R-:W-:-:S03]  /*1be0*/  IMAD.MOV.U32 R115, RZ, RZ, 0x3f800000 ;  /* 0x3f800000ff737424 */ /* 0x000fc600078e00ff */
[----:B------:R1:W-:Y:S01]  /*1bf0*/  STS.U8 [R5+UR25+0x4], R50 ;  /* 0x0000043205007988 */ /* 0x0003e20008000019 */
[----:B------:R-:W-:-:S03]  /*1c00*/  IMAD.MOV.U32 R114, RZ, RZ, 0x3f800000 ;  /* 0x3f800000ff727424 */ /* 0x000fc600078e00ff */
[----:B------:R1:W-:Y:S01]  /*1c10*/  STS.U8 [R5+UR25+0x8], R54 ;  /* 0x0000083605007988 */ /* 0x0003e20008000019 */
[----:B------:R-:W-:-:S03]  /*1c20*/  IMAD.MOV.U32 R0, RZ, RZ, -0x800000 ;  /* 0xff800000ff007424 */ /* 0x000fc600078e00ff */
[----:B------:R1:W-:Y:S04]  /*1c30*/  STS.U8 [R5+UR25+0xc], R42 ;  /* 0x00000c2a05007988 */ /* 0x0003e80008000019 */
[----:B------:R1:W-:Y:S04]  /*1c40*/  STS.U8 [R5+UR25+0x2], R36 ;  /* 0x0000022405007988 */ /* 0x0003e80008000019 */
[----:B------:R1:W-:Y:S04]  /*1c50*/  STS.U8 [R5+UR25+0x6], R37 ;  /* 0x0000062505007988 */ /* 0x0003e80008000019 */
[----:B------:R1:W-:Y:S04]  /*1c60*/  STS.U8 [R5+UR25+0xa], R44 ;  /* 0x00000a2c05007988 */ /* 0x0003e80008000019 */
[----:B------:R1:W-:Y:S01]  /*1c70*/  STS.U8 [R5+UR25+0xe], R52 ;  /* 0x00000e3405007988 */ /* 0x0003e20008000019 */
[----:B------:R-:W-:Y:S05]  /*1c80*/  @!P0 BRA `(.L_x_0) ;  /* 0x0000006c00348947 */ /* 0x000fea0003800000 */
[----:B------:R-:W-:Y:S01]  /*1c90*/  ULDC.64 UR20, c[0x0][0x250] ;  /* 0x0000940000147ab9 */ /* 0x000fe20000000a00 */
[----:B------:R-:W0:Y:S01]  /*1ca0*/  LDC.64 R6, c[0x0][0x220] ;  /* 0x00008800ff067b82 */ /* 0x000e220000000a00 */
[----:B------:R-:W-:Y:S01]  /*1cb0*/  UIMAD UR20, UR24, UR20, URZ ;  /* 0x00000014181472a4 */ /* 0x000fe2000f8e023f */
[----:B------:R-:W-:Y:S01]  /*1cc0*/  LOP3.LUT R0, R79, 0x7f, RZ, 0xc0, !PT ;  /* 0x0000007f4f007812 */ /* 0x000fe200078ec0ff */
[----:B------:R-:W-:Y:S01]  /*1cd0*/  ULDC UR4, c[0x0][0x258] ;  /* 0x0000960000047ab9 */ /* 0x000fe20000000800 */
[----:B------:R-:W-:Y:S01]  /*1ce0*/  ULDC.64 UR6, c[0x0][0x218] ;  /* 0x0000860000067ab9 */ /* 0x000fe20000000a00 */
[----:B------:R-:W-:Y:S01]  /*1cf0*/  ULDC.64 UR22, c[0x0][0x260] ;  /* 0x0000980000167ab9 */ /* 0x000fe20000000a00 */
[----:B------:R-:W-:Y:S01]  /*1d00*/  SHF.R.U32.HI R27, RZ, 0x7, R79 ;  /* 0x00000007ff1b7819 */ /* 0x000fe2000001164f */
[C---:B-1----:R-:W-:Y:S01]  /*1d10*/  IMAD R2, R0.reuse, UR4, RZ ;  /* 0x0000000400027c24 */ /* 0x042fe2000f8e02ff */
[----:B------:R-:W-:Y:S01]  /*1d20*/  UIMAD UR22, UR24, UR22, URZ ;  /* 0x00000016181672a4 */ /* 0x000fe2000f8e023f */
[----:B------:R-:W-:Y:S01]  /*1d30*/  IMAD.U32 R5, RZ, RZ, UR20 ;  /* 0x00000014ff057e24 */ /* 0x000fe2000f8e00ff */
[----:B------:R-:W-:Y:S01]  /*1d40*/  USHF.R.S32.HI UR20, URZ, 0x1f, UR20 ;  /* 0x0000001f3f147899 */ /* 0x000fe20008011414 */
[----:B------:R-:W-:Y:S01]  /*1d50*/  IMAD R3, R0, UR23, RZ ;  /* 0x0000001700037c24 */ /* 0x000fe2000f8e02ff */
[----:B------:R-:W-:Y:S01]  /*1d60*/  SHF.R.S32.HI R8, RZ, 0x1f, R2 ;  /* 0x0000001fff087819 */ /* 0x000fe20000011402 */
[----:B------:R-:W-:Y:S01]  /*1d70*/  IMAD.U32 R10, RZ, RZ, UR21 ;  /* 0x00000015ff0a7e24 */ /* 0x000fe2000f8e00ff */
[----:B------:R-:W-:Y:S01]  /*1d80*/  IADD3 R4, P0, P1, R2, UR6, R5 ;  /* 0x0000000602047c10 */ /* 0x000fe2000f91e005 */
[----:B------:R-:W-:Y:S01]  /*1d90*/  USHF.R.S32.HI UR4, URZ, 0x1f, UR22 ;  /* 0x0000001f3f047899 */ /* 0x000fe20008011416 */
[----:B------:R-:W1:Y:S01]  /*1da0*/  LDC R2, c[0x0][0x268] ;  /* 0x00009a00ff027b82 */ /* 0x000e620000000800 */
[----:B------:R-:W-:Y:S01]  /*1db0*/  SGXT.U32 R27, R27, 0x2 ;  /* 0x000000021b1b781a */ /* 0x000fe20000000000 */
[----:B------:R-:W-:Y:S01]  /*1dc0*/  IMAD.U32 R5, RZ, RZ, UR20 ;  /* 0x00000014ff057e24 */ /* 0x000fe2000f8e00ff */
[----:B------:R-:W-:Y:S01]  /*1dd0*/  SHF.R.S32.HI R0, RZ, 0x1f, R3 ;  /* 0x0000001fff007819 */ /* 0x000fe20000011403 */
[----:B------:R-:W-:Y:S01]  /*1de0*/  IMAD.U32 R12, RZ, RZ, UR21 ;  /* 0x00000015ff0c7e24 */ /* 0x000fe2000f8e00ff */
[----:B------:R-:W-:Y:S01]  /*1df0*/  SHF.R.U32.HI R9, RZ, 0x5, R79 ;  /* 0x00000005ff097819 */ /* 0x000fe2000001164f */
[----:B------:R-:W-:Y:S01]  /*1e00*/  IMAD.U32 R14, RZ, RZ, UR21 ;  /* 0x00000015ff0e7e24 */ /* 0x000fe2000f8e00ff */
[----:B------:R-:W-:Y:S01]  /*1e10*/  IADD3.X R8, R8, UR7, R5, P0, P1 ;  /* 0x0000000708087c10 */ /* 0x000fe200087e2405 */
[----:B------:R-:W-:Y:S01]  /*1e20*/  IMAD.U32 R16, RZ, RZ, UR21 ;  /* 0x00000015ff107e24 */ /* 0x000fe2000f8e00ff */
[----:B0-----:R-:W-:Y:S01]  /*1e30*/  IADD3 R6, P2, P3, R3, UR22, R6 ;  /* 0x0000001603067c10 */ /* 0x001fe2000fb5e006 */
[----:B------:R-:W-:Y:S01]  /*1e40*/  IMAD R3, R27, UR21, RZ ;  /* 0x000000151b037c24 */ /* 0x000fe2000f8e02ff */
[----:B------:R-:W-:Y:S01]  /*1e50*/  R2UR UR20, R9 ;  /* 0x00000000091472ca */ /* 0x000fe200000e0000 */
[----:B------:R-:W-:Y:S01]  /*1e60*/  IMAD.U32 R18, RZ, RZ, UR21 ;  /* 0x00000015ff127e24 */ /* 0x000fe2000f8e00ff */
[----:B------:R-:W-:Y:S01]  /*1e70*/  IADD3.X R0, R0, UR4, R7, P2, P3 ;  /* 0x0000000400007c10 */ /* 0x000fe200097e6407 */
[----:B------:R-:W-:Y:S01]  /*1e80*/  IMAD R5, R10, 0x4, R3 ;  /* 0x000000040a057824 */ /* 0x000fe200078e0203 */
[C---:B------:R-:W-:Y:S01]  /*1e90*/  IADD3 R17, P1, R3.reuse, R4, RZ ;  /* 0x0000000403117210 */ /* 0x040fe20007f3e0ff */
[----:B------:R-:W-:Y:S01]  /*1ea0*/  IMAD.U32 R20, RZ, RZ, UR21 ;  /* 0x00000015ff147e24 */ /* 0x000fe2000f8e00ff */
[----:B------:R-:W-:Y:S01]  /*1eb0*/  UIADD3 UR8, UR25, 0x8000, URZ ;  /* 0x0000800019087890 */ /* 0x000fe2000fffe03f */
[----:B------:R-:W-:Y:S01]  /*1ec0*/  IMAD R7, R12, 0x4, R5 ;  /* 0x000000040c077824 */ /* 0x000fe200078e0205 */
[----:B------:R-:W-:Y:S01]  /*1ed0*/  LEA.HI.X.SX32 R3, R3, R8, 0x1, P1 ;  /* 0x0000000803037211 */ /* 0x000fe200008f0eff */
[----:B------:R-:W-:Y:S01]  /*1ee0*/  IMAD.U32 R22, RZ, RZ, UR21 ;  /* 0x00000015ff167e24 */ /* 0x000fe2000f8e00ff */
[----:B------:R-:W-:Y:S01]  /*1ef0*/  USHF.R.U32.HI UR8, URZ, 0x4, UR8 ;  /* 0x000000043f087899 */ /* 0x000fe20008011608 */
[----:B------:R-:W-:Y:S01]  /*1f00*/  IMAD R9, R14, 0x4, R7 ;  /* 0x000000040e097824 */ /* 0x000fe200078e0207 */
[----:B------:R-:W-:Y:S01]  /*1f10*/  UMOV UR7, URZ ;  /* 0x0000003f00077c82 */ /* 0x000fe20008000000 */
[----:B-1----:R-:W-:Y:S01]  /*1f20*/  IMAD R27, R27, R2, RZ ;  /* 0x000000021b1b7224 */ /* 0x002fe200078e02ff */
[----:B------:R-:W-:Y:S01]  /*1f30*/  USGXT.U32 UR18, UR8, 0xe ;  /* 0x0000000e0812789a */ /* 0x000fe20008000000 */
[----:B------:R-:W-:Y:S01]  /*1f40*/  IMAD R11, R16, 0x4, R9 ;  /* 0x00000004100b7824 */ /* 0x000fe200078e0209 */
[----:B------:R-:W-:Y:S01]  /*1f50*/  UMOV UR4, URZ ;  /* 0x0000003f00047c82 */ /* 0x000fe20008000000 */
[----:B------:R-:W-:Y:S01]  /*1f60*/  IMAD.U32 R24, RZ, RZ, UR21 ;  /* 0x00000015ff187e24 */ /* 0x000fe2000f8e00ff */
[----:B------:R-:W-:Y:S01]  /*1f70*/  IADD3 R15, P0, R27, R6, RZ ;  /* 0x000000061b0f7210 */ /* 0x000fe20007f1e0ff */
[----:B------:R-:W-:Y:S01]  /*1f80*/  IMAD R13, R18, 0x4, R11 ;  /* 0x00000004120d7824 */ /* 0x000fe200078e020b */
[----:B------:R-:W-:Y:S01]  /*1f90*/  UIADD3 UR10, UP0, UR18, 0x2, URZ ;  /* 0x00000002120a7890 */ /* 0x000fe2000ff1e03f */
[----:B------:R-:W-:Y:S01]  /*1fa0*/  IMAD.U32 R26, RZ, RZ, UR21 ;  /* 0x00000015ff1a7e24 */ /* 0x000fe2000f8e00ff */
[----:B------:R-:W-:Y:S01]  /*1fb0*/  UMOV UR5, URZ ;  /* 0x0000003f00057c82 */ /* 0x000fe20008000000 */
[----:B------:R0:W-:Y:S01]  /*1fc0*/  STL [R1+0x22c], R15 ;  /* 0x00022c0f01007387 */ /* 0x0001e20000100800 */
[----:B------:R-:W-:Y:S01]  /*1fd0*/  IMAD R29, R20, 0x4, R13 ;  /* 0x00000004141d7824 */ /* 0x000fe200078e020d */
[----:B------:R-:W-:Y:S01]  /*1fe0*/  UIADD3.X UR11, UR7, 0x40000040, URZ, UP0, !UPT ;  /* 0x40000040070b7890 */ /* 0x000fe200087fe43f */
[----:B------:R-:W-:Y:S01]  /*1ff0*/  IMAD.U32 R28, RZ, RZ, UR21 ;  /* 0x00000015ff1c7e24 */ /* 0x000fe2000f8e00ff */
[----:B------:R-:W-:Y:S01]  /*2000*/  STL [R1+0x12c], R17 ;  /* 0x00012c1101007387 */ /* 0x000fe20000100800 */
[----:B------:R-:W-:Y:S01]  /*2010*/  IMAD R31, R22, 0x4, R29 ;  /* 0x00000004161f7824 */ /* 0x000fe200078e021d */
[----:B------:R-:W-:Y:S01]  /*2020*/  UMOV UR6, URZ ;  /* 0x0000003f00067c82 */ /* 0x000fe20008000000 */
[----:B------:R-:W-:Y:S01]  /*2030*/  IMAD.U32 R30, RZ, RZ, UR21 ;  /* 0x00000015ff1e7e24 */ /* 0x000fe2000f8e00ff */
[----:B------:R-:W-:Y:S01]  /*2040*/  UIADD3.64 UR30, UR10, 0x2, URZ ;  /* 0x000000020a1e7897 */ /* 0x000fe2000fffe03f */
[----:B------:R-:W-:Y:S01]  /*2050*/  IMAD R33, R24, 0x4, R31 ;  /* 0x0000000418217824 */ /* 0x000fe200078e021f */
[----:B0-----:R-:W-:Y:S01]  /*2060*/  IADD3 R15, P2, R5, R4, RZ ;  /* 0x00000004050f7210 */ /* 0x001fe20007f5e0ff */
[----:B------:R-:W-:Y:S01]  /*2070*/  IMAD.U32 R32, RZ, RZ, UR21 ;  /* 0x00000015ff207e24 */ /* 0x000fe2000f8e00ff */
[----:B------:R-:W-:Y:S01]  /*2080*/  UIADD3.64 UR14, UR10, 0x4, URZ ;  /* 0x000000040a0e7897 */ /* 0x000fe2000fffe03f */
[----:B------:R-:W-:Y:S01]  /*2090*/  IMAD R35, R26, 0x4, R33 ;  /* 0x000000041a237824 */ /* 0x000fe200078e0221 */
[----:B------:R-:W-:Y:S01]  /*20a0*/  ULDC UR22, c[0x0][0x238] ;  /* 0x00008e0000167ab9 */ /* 0x000fe20000000800 */
[----:B------:R0:W-:Y:S01]  /*20b0*/  STL [R1+0x134], R15 ;  /* 0x0001340f01007387 */ /* 0x0001e20000100800 */
[----:B------:R-:W-:Y:S01]  /*20c0*/  IMAD.U32 R34, RZ, RZ, UR21 ;  /* 0x00000015ff227e24 */ /* 0x000fe2000f8e00ff */
[----:B------:R-:W-:Y:S01]  /*20d0*/  UMOV UR19, 0x40000040 ;  /* 0x4000004000137882 */ /* 0x000fe20000000000 */
[----:B------:R-:W-:Y:S01]  /*20e0*/  IMAD R37, R28, 0x4, R35 ;  /* 0x000000041c257824 */ /* 0x000fe200078e0223 */
[----:B------:R1:W-:Y:S01]  /*20f0*/  STL [R1+0x128], R3 ;  /* 0x0001280301007387 */ /* 0x0003e20000100800 */
[----:B------:R-:W-:-:S02]  /*2100*/  IMAD.U32 R36, RZ, RZ, UR21 ;  /* 0x00000015ff247e24 */ /* 0x000fc4000f8e00ff */
[----:B------:R-:W-:Y:S02]  /*2110*/  IMAD R39, R30, 0x4, R37 ;  /* 0x000000041e277824 */ /* 0x000fe400078e0225 */
[----:B------:R-:W-:Y:S01]  /*2120*/  IMAD.U32 R38, RZ, RZ, UR21 ;  /* 0x00000015ff267e24 */ /* 0x000fe2000f8e00ff */
[----:B0-----:R-:W-:Y:S01]  /*2130*/  IADD3 R15, P1, R7, R4, RZ ;  /* 0x00000004070f7210 */ /* 0x001fe20007f3e0ff */
[----:B------:R-:W-:Y:S02]  /*2140*/  IMAD R41, R32, 0x4, R39 ;  /* 0x0000000420297824 */ /* 0x000fe400078e0227 */
[----:B------:R-:W-:Y:S01]  /*2150*/  IMAD.U32 R40, RZ, RZ, UR21 ;  /* 0x00000015ff287e24 */ /* 0x000fe2000f8e00ff */
[-C--:B-1----:R-:W-:Y:S01]  /*2160*/  LEA.HI.X.SX32 R3, R5, R8.reuse, 0x1, P2 ;  /* 0x0000000805037211 */ /* 0x082fe200010f0eff */
[----:B------:R-:W-:Y:S01]  /*2170*/  STL [R1+0x13c], R15 ;  /* 0x00013c0f01007387 */ /* 0x000fe20000100800 */
[----:B------:R-:W-:Y:S01]  /*2180*/  LEA.HI.X.SX32 R5, R7, R8, 0x1, P1 ;  /* 0x0000000807057211 */ /* 0x000fe200008f0eff */
[----:B------:R-:W-:-:S02]  /*2190*/  IMAD R43, R34, 0x4, R41 ;  /* 0x00000004222b7824 */ /* 0x000fc400078e0229 */
[----:B------:R0:W-:Y:S01]  /*21a0*/  STL [R1+0x130], R3 ;  /* 0x0001300301007387 */ /* 0x0001e20000100800 */
[----:B------:R-:W-:Y:S02]  /*21b0*/  IMAD.U32 R42, RZ, RZ, UR21 ;  /* 0x00000015ff2a7e24 */ /* 0x000fe4000f8e00ff */
[----:B------:R-:W-:Y:S01]  /*21c0*/  IMAD R45, R36, 0x4, R43 ;  /* 0x00000004242d7824 */ /* 0x000fe200078e022b */
[----:B------:R1:W-:Y:S01]  /*21d0*/  STL [R1+0x138], R5 ;  /* 0x0001380501007387 */ /* 0x0003e20000100800 */
[----:B------:R-:W-:Y:S02]  /*21e0*/  IMAD.U32 R44, RZ, RZ, UR21 ;  /* 0x00000015ff2c7e24 */ /* 0x000fe4000f8e00ff */
[----:B------:R-:W-:Y:S02]  /*21f0*/  IMAD R47, R38, 0x4, R45 ;  /* 0x00000004262f7824 */ /* 0x000fe400078e022d */
[----:B------:R-:W-:Y:S01]  /*2200*/  IMAD.U32 R46, RZ, RZ, UR21 ;  /* 0x00000015ff2e7e24 */ /* 0x000fe2000f8e00ff */
[----:B0-----:R-:W-:Y:S01]  /*2210*/  IADD3 R3, P1, R9, R4, RZ ;  /* 0x0000000409037210 */ /* 0x001fe20007f3e0ff */
[----:B------:R-:W-:-:S02]  /*2220*/  IMAD.U32 R48, RZ, RZ, UR21 ;  /* 0x00000015ff307e24 */ /* 0x000fc4000f8e00ff */
[----:B------:R-:W-:Y:S01]  /*2230*/  IMAD.U32 R50, RZ, RZ, UR21 ;  /* 0x00000015ff327e24 */ /* 0x000fe2000f8e00ff */
[----:B-1----:R-:W-:Y:S01]  /*2240*/  IADD3 R5, P2, R11, R4, RZ ;  /* 0x000000040b057210 */ /* 0x002fe20007f5e0ff */
[----:B------:R0:W-:Y:S01]  /*2250*/  STL [R1+0x144], R3 ;  /* 0x0001440301007387 */ /* 0x0001e20000100800 */
[----:B------:R-:W-:Y:S02]  /*2260*/  IMAD.U32 R52, RZ, RZ, UR21 ;  /* 0x00000015ff347e24 */ /* 0x000fe4000f8e00ff */
[----:B------:R-:W-:Y:S01]  /*2270*/  IMAD.U32 R54, RZ, RZ, UR21 ;  /* 0x00000015ff367e24 */ /* 0x000fe2000f8e00ff */
[----:B------:R1:W-:Y:S01]  /*2280*/  STL [R1+0x14c], R5 ;  /* 0x00014c0501007387 */ /* 0x0003e20000100800 */
[----:B------:R-:W-:Y:S02]  /*2290*/  IMAD.U32 R56, RZ, RZ, UR21 ;  /* 0x00000015ff387e24 */ /* 0x000fe4000f8e00ff */
[C---:B------:R-:W-:Y:S02]  /*22a0*/  IMAD R23, R2.reuse, 0x4, R27 ;  /* 0x0000000402177824 */ /* 0x040fe400078e021b */
[----:B------:R-:W-:Y:S01]  /*22b0*/  IMAD.MOV.U32 R115, RZ, RZ, 0x3f800000 ;  /* 0x3f800000ff737424 */ /* 0x000fe200078e00ff */
[----:B0-----:R-:W-:Y:S01]  /*22c0*/  LEA.HI.X.SX32 R3, R9, R8, 0x1, P1 ;  /* 0x0000000809037211 */ /* 0x001fe200008f0eff */
[----:B------:R-:W-:-:S02]  /*22d0*/  IMAD R21, R2, 0x4, R23 ;  /* 0x0000000402157824 */ /* 0x000fc400078e0217 */
[----:B------:R-:W-:Y:S01]  /*22e0*/  IMAD.MOV.U32 R114, RZ, RZ, 0x3f800000 ;  /* 0x3f800000ff727424 */ /* 0x000fe200078e00ff */
[----:B-1----:R-:W-:Y:S01]  /*22f0*/  LEA.HI.X.SX32 R5, R11, R8, 0x1, P2 ;  /* 0x000000080b057211 */ /* 0x002fe200010f0eff */
[----:B------:R0:W-:Y:S01]  /*2300*/  STL [R1+0x140], R3 ;  /* 0x0001400301007387 */ /* 0x0001e20000100800 */
[----:B------:R-:W-:-:S03]  /*2310*/  IMAD R25, R2, 0x4, R21 ;  /* 0x0000000402197824 */ /* 0x000fc600078e0215 */
[----:B------:R1:W-:Y:S01]  /*2320*/  STL [R1+0x148], R5 ;  /* 0x0001480501007387 */ /* 0x0003e20000100800 */
[----:B------:R-:W-:-:S04]  /*2330*/  IMAD R19, R2, 0x4, R25 ;  /* 0x0000000402137824 */ /* 0x000fc800078e0219 */
[----:B------:R-:W-:Y:S01]  /*2340*/  IMAD R15, R2, 0x4, R19 ;  /* 0x00000004020f7824 */ /* 0x000fe200078e0213 */
[----:B0-----:R-:W-:-:S03]  /*2350*/  IADD3 R3, P1, R13, R4, RZ ;  /* 0x000000040d037210 */ /* 0x001fc60007f3e0ff */
[C---:B------:R-:W-:Y:S01]  /*2360*/  IMAD R17, R2.reuse, 0x4, R15 ;  /* 0x0000000402117824 */ /* 0x040fe200078e020f */
[----:B-1----:R-:W-:Y:S01]  /*2370*/  IADD3 R5, P2, R29, R4, RZ ;  /* 0x000000041d057210 */ /* 0x002fe20007f5e0ff */
[----:B------:R0:W-:Y:S04]  /*2380*/  STL [R1+0x154], R3 ;  /* 0x0001540301007387 */ /* 0x0001e80000100800 */
[----:B------:R1:W-:Y:S01]  /*2390*/  STL [R1+0x15c], R5 ;  /* 0x00015c0501007387 */ /* 0x0003e20000100800 */
[-C--:B0-----:R-:W-:Y:S01]  /*23a0*/  LEA.HI.X.SX32 R3, R13, R8.reuse, 0x1, P1 ;  /* 0x000000080d037211 */ /* 0x081fe200008f0eff */
[----:B------:R-:W-:Y:S01]  /*23b0*/  IMAD R13, R2, 0x4, R17 ;  /* 0x00000004020d7824 */ /* 0x000fe200078e0211 */
[----:B-1----:R-:W-:-:S03]  /*23c0*/  LEA.HI.X.SX32 R5, R29, R8, 0x1, P2 ;  /* 0x000000081d057211 */ /* 0x002fc600010f0eff */
[----:B------:R0:W-:Y:S01]  /*23d0*/  STL [R1+0x150], R3 ;  /* 0x0001500301007387 */ /* 0x0001e20000100800 */
[----:B------:R-:W-:Y:S02]  /*23e0*/  IMAD R29, R40, 0x4, R47 ;  /* 0x00000004281d7824 */ /* 0x000fe400078e022f */
[C---:B------:R-:W-:Y:S01]  /*23f0*/  IMAD R9, R2.reuse, 0x4, R13 ;  /* 0x0000000402097824 */ /* 0x040fe200078e020d */
[----:B------:R1:W-:Y:S03]  /*2400*/  STL [R1+0x158], R5 ;  /* 0x0001580501007387 */ /* 0x0003e60000100800 */
[----:B------:R-:W-:Y:S01]  /*2410*/  IMAD R11, R2, 0x4, R9 ;  /* 0x00000004020b7824 */ /* 0x000fe200078e0209 */
[----:B0-----:R-:W-:-:S03]  /*2420*/  IADD3 R3, P1, R31, R4, RZ ;  /* 0x000000041f037210 */ /* 0x001fc60007f3e0ff */
[----:B------:R-:W-:Y:S01]  /*2430*/  IMAD R7, R2, 0x4, R11 ;  /* 0x0000000402077824 */ /* 0x000fe200078e020b */
[----:B-1----:R-:W-:Y:S01]  /*2440*/  IADD3 R5, P2, R33, R4, RZ ;  /* 0x0000000421057210 */ /* 0x002fe20007f5e0ff */
[----:B------:R0:W-:Y:S04]  /*2450*/  STL [R1+0x164], R3 ;  /* 0x0001640301007387 */ /* 0x0001e80000100800 */
[----:B------:R1:W-:Y:S01]  /*2460*/  STL [R1+0x16c], R5 ;  /* 0x00016c0501007387 */ /* 0x0003e20000100800 */
[-C--:B0-----:R-:W-:Y:S01]  /*2470*/  LEA.HI.X.SX32 R3, R31, R8.reuse, 0x1, P1 ;  /* 0x000000081f037211 */ /* 0x081fe200008f0eff */
[----:B------:R-:W-:Y:S01]  /*2480*/  IMAD R31, R42, 0x4, R29 ;  /* 0x000000042a1f7824 */ /* 0x000fe200078e021d */
[----:B-1----:R-:W-:-:S03]  /*2490*/  LEA.HI.X.SX32 R5, R33, R8, 0x1, P2 ;  /* 0x0000000821057211 */ /* 0x002fc600010f0eff */
[----:B------:R0:W-:Y:S01]  /*24a0*/  STL [R1+0x160], R3 ;  /* 0x0001600301007387 */ /* 0x0001e20000100800 */
[----:B------:R-:W-:Y:S01]  /*24b0*/  IMAD R33, R14, 0x4, R31 ;  /* 0x000000040e217824 */ /* 0x000fe200078e021f */
[C---:B------:R-:W-:Y:S02]  /*24c0*/  IADD3 R14, P2, R37.reuse, R4, RZ ;  /* 0x00000004250e7210 */ /* 0x040fe40007f5e0ff */
[----:B------:R1:W-:Y:S02]  /*24d0*/  STL [R1+0x168], R5 ;  /* 0x0001680501007387 */ /* 0x0003e40000100800 */
[----:B------:R-:W-:Y:S02]  /*24e0*/  LEA.HI.X.SX32 R24, R37, R8, 0x1, P2 ;  /* 0x0000000825187211 */ /* 0x000fe400010f0eff */
[----:B0-----:R-:W-:-:S04]  /*24f0*/  IADD3 R3, P1, R35, R4, RZ ;  /* 0x0000000423037210 */ /* 0x001fc80007f3e0ff */
[----:B-1----:R-:W-:Y:S01]  /*2500*/  LEA.HI.X.SX32 R5, R35, R8, 0x1, P1 ;  /* 0x0000000823057211 */ /* 0x002fe200008f0eff */
[----:B------:R0:W-:Y:S01]  /*2510*/  STL [R1+0x174], R3 ;  /* 0x0001740301007387 */ /* 0x0001e20000100800 */
[----:B------:R-:W-:-:S03]  /*2520*/  IMAD R35, R44, 0x4, R33 ;  /* 0x000000042c237824 */ /* 0x000fc600078e0221 */
[----:B------:R1:W-:Y:S01]  /*2530*/  STL [R1+0x17c], R14 ;  /* 0x00017c0e01007387 */ /* 0x0003e20000100800 */
[----:B------:R-:W-:-:S03]  /*2540*/  IMAD R37, R46, 0x4, R35 ;  /* 0x000000042e257824 */ /* 0x000fc600078e0223 */
[----:B------:R2:W-:Y:S01]  /*2550*/  STL [R1+0x170], R5 ;  /* 0x0001700501007387 */ /* 0x0005e20000100800 */
[----:B0-----:R-:W-:-:S03]  /*2560*/  IMAD R3, R2, 0x4, R7 ;  /* 0x0000000402037824 */ /* 0x001fc600078e0207 */
[----:B------:R0:W-:Y:S01]  /*2570*/  STL [R1+0x178], R24 ;  /* 0x0001781801007387 */ /* 0x0001e20000100800 */
[-C--:B-1----:R-:W-:Y:S02]  /*2580*/  IADD3 R14, P2, R41, R4.reuse, RZ ;  /* 0x00000004290e7210 */ /* 0x082fe40007f5e0ff */
[----:B--2---:R-:W-:-:S04]  /*2590*/  IADD3 R5, P1, R39, R4, RZ ;  /* 0x0000000427057210 */ /* 0x004fc80007f3e0ff */
[----:B0-----:R-:W-:Y:S01]  /*25a0*/  LEA.HI.X.SX32 R24, R39, R8, 0x1, P1 ;  /* 0x0000000827187211 */ /* 0x001fe200008f0eff */
[----:B------:R0:W-:Y:S01]  /*25b0*/  STL [R1+0x184], R5 ;  /* 0x0001840501007387 */ /* 0x0001e20000100800 */
[----:B------:R-:W-:-:S03]  /*25c0*/  IMAD R39, R16, 0x4, R37 ;  /* 0x0000000410277824 */ /* 0x000fc600078e0225 */
[----:B------:R1:W-:Y:S04]  /*25d0*/  STL [R1+0x18c], R14 ;  /* 0x00018c0e01007387 */ /* 0x0003e80000100800 */
[----:B------:R2:W-:Y:S01]  /*25e0*/  STL [R1+0x180], R24 ;  /* 0x0001801801007387 */ /* 0x0005e20000100800 */
[----:B0-----:R-:W-:Y:S01]  /*25f0*/  IMAD R5, R2, 0x4, R3 ;  /* 0x0000000402057824 */ /* 0x001fe200078e0203 */
[----:B-1----:R-:W-:Y:S01]  /*2600*/  LEA.HI.X.SX32 R14, R41, R8, 0x1, P2 ;  /* 0x00000008290e7211 */ /* 0x002fe200010f0eff */
[----:B------:R-:W-:Y:S01]  /*2610*/  IMAD R41, R48, 0x4, R39 ;  /* 0x0000000430297824 */ /* 0x000fe200078e0227 */
[-C--:B------:R-:W-:Y:S02]  /*2620*/  IADD3 R16, P2, R45, R4.reuse, RZ ;  /* 0x000000042d107210 */ /* 0x080fe40007f5e0ff */
[-C--:B--2---:R-:W-:Y:S01]  /*2630*/  IADD3 R24, P1, R43, R4.reuse, RZ ;  /* 0x000000042b187210 */ /* 0x084fe20007f3e0ff */
[----:B------:R0:W-:Y:S04]  /*2640*/  STL [R1+0x188], R14 ;  /* 0x0001880e01007387 */ /* 0x0001e80000100800 */
[----:B------:R1:W-:Y:S04]  /*2650*/  STL [R1+0x194], R24 ;  /* 0x0001941801007387 */ /* 0x0003e80000100800 */
[----:B------:R2:W-:Y:S01]  /*2660*/  STL [R1+0x19c], R16 ;  /* 0x00019c1001007387 */ /* 0x0005e20000100800 */
[----:B0-----:R-:W-:-:S02]  /*2670*/  IADD3 R14, P3, R47, R4, RZ ;  /* 0x000000042f0e7210 */ /* 0x001fc40007f7e0ff */
[----:B-1----:R-:W-:-:S03]  /*2680*/  LEA.HI.X.SX32 R24, R43, R8, 0x1, P1 ;  /* 0x000000082b187211 */ /* 0x002fc600008f0eff */
[----:B------:R0:W-:Y:S01]  /*2690*/  STL [R1+0x1a4], R14 ;  /* 0x0001a40e01007387 */ /* 0x0001e20000100800 */
[----:B------:R-:W-:Y:S01]  /*26a0*/  IMAD R43, R50, 0x4, R41 ;  /* 0x00000004322b7824 */ /* 0x000fe200078e0229 */
[----:B--2---:R-:W-:Y:S02]  /*26b0*/  LEA.HI.X.SX32 R16, R45, R8, 0x1, P2 ;  /* 0x000000082d107211 */ /* 0x004fe400010f0eff */
[----:B------:R1:W-:Y:S01]  /*26c0*/  STL [R1+0x190], R24 ;  /* 0x0001901801007387 */ /* 0x0003e20000100800 */
[----:B------:R-:W-:-:S03]  /*26d0*/  IMAD R45, R18, 0x4, R43 ;  /* 0x00000004122d7824 */ /* 0x000fc600078e022b */
[----:B------:R2:W-:Y:S01]  /*26e0*/  STL [R1+0x198], R16 ;  /* 0x0001981001007387 */ /* 0x0005e20000100800 */
[----:B0-----:R-:W-:Y:S02]  /*26f0*/  LEA.HI.X.SX32 R14, R47, R8, 0x1, P3 ;  /* 0x000000082f0e7211 */ /* 0x001fe400018f0eff */
[----:B-1----:R-:W-:-:S03]  /*2700*/  IADD3 R24, P1, R29, R4, RZ ;  /* 0x000000041d187210 */ /* 0x002fc60007f3e0ff */
[----:B------:R0:W-:Y:S01]  /*2710*/  STL [R1+0x1a0], R14 ;  /* 0x0001a00e01007387 */ /* 0x0001e20000100800 */
[----:B--2---:R-:W-:-:S03]  /*2720*/  IADD3 R16, P2, R31, R4, RZ ;  /* 0x000000041f107210 */ /* 0x004fc60007f5e0ff */
[----:B------:R-:W-:Y:S01]  /*2730*/  STL [R1+0x1ac], R24 ;  /* 0x0001ac1801007387 */ /* 0x000fe20000100800 */
[----:B------:R-:W-:Y:S01]  /*2740*/  LEA.HI.X.SX32 R18, R29, R8, 0x1, P1 ;  /* 0x000000081d127211 */ /* 0x000fe200008f0eff */
[----:B------:R-:W-:Y:S02]  /*2750*/  IMAD R29, R52, 0x4, R45 ;  /* 0x00000004341d7824 */ /* 0x000fe400078e022d */
[----:B------:R1:W-:Y:S01]  /*2760*/  STL [R1+0x1b4], R16 ;  /* 0x0001b41001007387 */ /* 0x0003e20000100800 */
[----:B0-----:R-:W-:-:S05]  /*2770*/  IADD3 R14, P3, R33, R4, RZ ;  /* 0x00000004210e7210 */ /* 0x001fca0007f7e0ff */
[----:B------:R0:W-:Y:S01]  /*2780*/  STL [R1+0x1bc], R14 ;  /* 0x0001bc0e01007387 */ /* 0x0001e20000100800 */
[----:B-1----:R-:W-:-:S03]  /*2790*/  LEA.HI.X.SX32 R16, R31, R8, 0x1, P2 ;  /* 0x000000081f107211 */ /* 0x002fc600010f0eff */
[----:B------:R1:W-:Y:S01]  /*27a0*/  STL [R1+0x1a8], R18 ;  /* 0x0001a81201007387 */ /* 0x0003e20000100800 */
[----:B------:R-:W-:-:S03]  /*27b0*/  IMAD R31, R54, 0x4, R29 ;  /* 0x00000004361f7824 */ /* 0x000fc600078e021d */
[----:B------:R2:W-:Y:S01]  /*27c0*/  STL [R1+0x1b0], R16 ;  /* 0x0001b01001007387 */ /* 0x0005e20000100800 */
[----:B0-----:R-:W-:Y:S01]  /*27d0*/  LEA.HI.X.SX32 R14, R33, R8, 0x1, P3 ;  /* 0x00000008210e7211 */ /* 0x001fe200018f0eff */
[----:B------:R-:W-:Y:S01]  /*27e0*/  IMAD R33, R20, 0x4, R31 ;  /* 0x0000000414217824 */ /* 0x000fe200078e021f */
[----:B-1----:R-:W-:-:S03]  /*27f0*/  IADD3 R18, P1, R35, R4, RZ ;  /* 0x0000000423127210 */ /* 0x002fc60007f3e0ff */
[----:B------:R0:W-:Y:S01]  /*2800*/  STL [R1+0x1b8], R14 ;  /* 0x0001b80e01007387 */ /* 0x0001e20000100800 */
[----:B--2---:R-:W-:-:S03]  /*2810*/  IADD3 R16, P2, R37, R4, RZ ;  /* 0x0000000425107210 */ /* 0x004fc60007f5e0ff */
[----:B------:R1:W-:Y:S04]  /*2820*/  STL [R1+0x1c4], R18 ;  /* 0x0001c41201007387 */ /* 0x0003e80000100800 */
[----:B------:R2:W-:Y:S01]  /*2830*/  STL [R1+0x1cc], R16 ;  /* 0x0001cc1001007387 */ /* 0x0005e20000100800 */
[----:B0-----:R-:W-:Y:S02]  /*2840*/  IADD3 R14, P3, R39, R4, RZ ;  /* 0x00000004270e7210 */ /* 0x001fe40007f7e0ff */
[----:B-1----:R-:W-:-:S03]  /*2850*/  LEA.HI.X.SX32 R18, R35, R8, 0x1, P1 ;  /* 0x0000000823127211 */ /* 0x002fc600008f0eff */
[----:B------:R0:W-:Y:S01]  /*2860*/  STL [R1+0x1d4], R14 ;  /* 0x0001d40e01007387 */ /* 0x0001e20000100800 */
[----:B------:R-:W-:Y:S01]  /*2870*/  IMAD R35, R56, 0x4, R33 ;  /* 0x0000000438237824 */ /* 0x000fe200078e0221 */
[----:B--2---:R-:W-:Y:S02]  /*2880*/  LEA.HI.X.SX32 R16, R37, R8, 0x1, P2 ;  /* 0x0000000825107211 */ /* 0x004fe400010f0eff */
        /* <DEDUP_REMOVED lines=13> */
[----:B--2---:R-:W-:-:S03]  /*2960*/  LEA.HI.X.SX32 R16, R43, R8, 0x1, P2 ;  /* 0x000000082b107211 */ /* 0x004fc600010f0eff */
[----:B------:R1:W-:Y:S04]  /*2970*/  STL [R1+0x1d8], R18 ;  /* 0x0001d81201007387 */ /* 0x0003e80000100800 */
[----:B------:R2:W-:Y:S01]  /*2980*/  STL [R1+0x1e0], R16 ;  /* 0x0001e01001007387 */ /* 0x0005e20000100800 */
[----:B0-----:R-:W-:Y:S02]  /*2990*/  LEA.HI.X.SX32 R14, R45, R8, 0x1, P3 ;  /* 0x000000082d0e7211 */ /* 0x001fe400018f0eff */
[----:B-1----:R-:W-:-:S03]  /*29a0*/  IADD3 R18, P1, R29, R4, RZ ;  /* 0x000000041d127210 */ /* 0x002fc60007f3e0ff */
[----:B------:R0:W-:Y:S01]  /*29b0*/  STL [R1+0x1e8], R14 ;  /* 0x0001e80e01007387 */ /* 0x0001e20000100800 */
[----:B--2---:R-:W-:-:S03]  /*29c0*/  IADD3 R16, P2, R31, R4, RZ ;  /* 0x000000041f107210 */ /* 0x004fc60007f5e0ff */
[----:B------:R-:W-:Y:S04]  /*29d0*/  STL [R1+0x1f4], R18 ;  /* 0x0001f41201007387 */ /* 0x000fe80000100800 */
[----:B------:R1:W-:Y:S01]  /*29e0*/  STL [R1+0x1fc], R16 ;  /* 0x0001fc1001007387 */ /* 0x0003e20000100800 */
[----:B0-----:R-:W-:-:S04]  /*29f0*/  IADD3 R14, P3, R33, R4, RZ ;  /* 0x00000004210e7210 */ /* 0x001fc80007f7e0ff */
[-C--:B------:R-:W-:Y:S01]  /*2a00*/  LEA.HI.X.SX32 R12, R33, R8.reuse, 0x1, P3 ;  /* 0x00000008210c7211 */ /* 0x080fe200018f0eff */
[----:B------:R0:W-:Y:S01]  /*2a10*/  STL [R1+0x204], R14 ;  /* 0x0002040e01007387 */ /* 0x0001e20000100800 */
[----:B-1----:R-:W-:Y:S01]  /*2a20*/  LEA.HI.X.SX32 R16, R29, R8, 0x1, P1 ;  /* 0x000000081d107211 */ /* 0x002fe200008f0eff */
[----:B------:R-:W-:Y:S01]  /*2a30*/  IMAD R29, R10, 0x4, R39 ;  /* 0x000000040a1d7824 */ /* 0x000fe200078e0227 */
[----:B------:R-:W-:-:S03]  /*2a40*/  IADD3 R10, P1, R35, R4, RZ ;  /* 0x00000004230a7210 */ /* 0x000fc60007f3e0ff */
[----:B------:R-:W-:Y:S01]  /*2a50*/  STL [R1+0x1f0], R16 ;  /* 0x0001f01001007387 */ /* 0x000fe20000100800 */
[----:B0-----:R-:W-:-:S05]  /*2a60*/  LEA.HI.X.SX32 R14, R31, R8, 0x1, P2 ;  /* 0x000000081f0e7211 */ /* 0x001fca00010f0eff */
[----:B------:R0:W-:Y:S04]  /*2a70*/  STL [R1+0x1f8], R14 ;  /* 0x0001f80e01007387 */ /* 0x0001e80000100800 */
[----:B------:R1:W-:Y:S04]  /*2a80*/  STL [R1+0x200], R12 ;  /* 0x0002000c01007387 */ /* 0x0003e80000100800 */
[----:B------:R2:W-:Y:S01]  /*2a90*/  STL [R1+0x20c], R10 ;  /* 0x00020c0a01007387 */ /* 0x0005e20000100800 */
[-C--:B0-----:R-:W-:Y:S02]  /*2aa0*/  IADD3 R14, P3, R39, R4.reuse, RZ ;  /* 0x00000004270e7210 */ /* 0x081fe40007f7e0ff */
[----:B-1----:R-:W-:-:S02]  /*2ab0*/  IADD3 R12, P2, R37, R4, RZ ;  /* 0x00000004250c7210 */ /* 0x002fc40007f5e0ff */
[----:B--2---:R-:W-:-:S03]  /*2ac0*/  IADD3 R10, P4, R29, R4, RZ ;  /* 0x000000041d0a7210 */ /* 0x004fc60007f9e0ff */
[----:B------:R0:W-:Y:S01]  /*2ad0*/  STL [R1+0x214], R12 ;  /* 0x0002140c01007387 */ /* 0x0001e20000100800 */
[----:B------:R-:W-:-:S03]  /*2ae0*/  LEA.HI.X.SX32 R4, R37, R8, 0x1, P2 ;  /* 0x0000000825047211 */ /* 0x000fc600010f0eff */
[----:B------:R-:W-:Y:S04]  /*2af0*/  STL [R1+0x21c], R14 ;  /* 0x00021c0e01007387 */ /* 0x000fe80000100800 */
[----:B------:R1:W-:Y:S01]  /*2b00*/  STL [R1+0x224], R10 ;  /* 0x0002240a01007387 */ /* 0x0003e20000100800 */
[----:B0-----:R-:W-:-:S05]  /*2b10*/  LEA.HI.X.SX32 R12, R35, R8, 0x1, P1 ;  /* 0x00000008230c7211 */ /* 0x001fca00008f0eff */
[----:B------:R0:W-:Y:S01]  /*2b20*/  STL [R1+0x208], R12 ;  /* 0x0002080c01007387 */ /* 0x0001e20000100800 */
[----:B-1----:R-:W-:-:S03]  /*2b30*/  LEA.HI.X.SX32 R10, R39, R8, 0x1, P3 ;  /* 0x00000008270a7211 */ /* 0x002fc600018f0eff */
[----:B------:R1:W-:Y:S01]  /*2b40*/  STL [R1+0x210], R4 ;  /* 0x0002100401007387 */ /* 0x0003e20000100800 */
[----:B------:R-:W-:-:S03]  /*2b50*/  LEA.HI.X.SX32 R8, R29, R8, 0x1, P4 ;  /* 0x000000081d087211 */ /* 0x000fc600020f0eff */
[----:B------:R2:W-:Y:S01]  /*2b60*/  STL [R1+0x218], R10 ;  /* 0x0002180a01007387 */ /* 0x0005e20000100800 */
[----:B0-----:R-:W-:-:S03]  /*2b70*/  IMAD.MOV.U32 R12, RZ, RZ, -0x800000 ;  /* 0xff800000ff0c7424 */ /* 0x001fc600078e00ff */
[----:B------:R0:W-:Y:S01]  /*2b80*/  STL [R1+0x220], R8 ;  /* 0x0002200801007387 */ /* 0x0001e20000100800 */
[----:B-1----:R-:W-:Y:S01]  /*2b90*/  LEA.HI.X.SX32 R4, R27, R0, 0x1, P0 ;  /* 0x000000001b047211 */ /* 0x002fe200000f0eff */
[----:B------:R-:W-:Y:S01]  /*2ba0*/  IMAD R27, R2, 0x4, R5 ;  /* 0x00000004021b7824 */ /* 0x000fe200078e0205 */
[----:B--2---:R-:W-:-:S03]  /*2bb0*/  IADD3 R10, P0, R23, R6, RZ ;  /* 0x00000006170a7210 */ /* 0x004fc60007f1e0ff */
[----:B------:R1:W-:Y:S01]  /*2bc0*/  STL [R1+0x228], R4 ;  /* 0x0002280401007387 */ /* 0x0003e20000100800 */
[----:B------:R-:W-:Y:S01]  /*2bd0*/  IMAD R29, R2, 0x4, R27 ;  /* 0x00000004021d7824 */ /* 0x000fe200078e021b */
[-C--:B0-----:R-:W-:Y:S02]  /*2be0*/  IADD3 R8, P1, R21, R6.reuse, RZ ;  /* 0x0000000615087210 */ /* 0x081fe40007f3e0ff */
[----:B------:R0:W-:Y:S04]  /*2bf0*/  STL [R1+0x234], R10 ;  /* 0x0002340a01007387 */ /* 0x0001e80000100800 */
[----:B------:R2:W-:Y:S01]  /*2c00*/  STL [R1+0x23c], R8 ;  /* 0x00023c0801007387 */ /* 0x0005e20000100800 */
[----:B-1----:R-:W-:Y:S02]  /*2c10*/  IADD3 R4, P2, R25, R6, RZ ;  /* 0x0000000619047210 */ /* 0x002fe40007f5e0ff */
[----:B0-----:R-:W-:-:S03]  /*2c20*/  LEA.HI.X.SX32 R10, R23, R0, 0x1, P0 ;  /* 0x00000000170a7211 */ /* 0x001fc600000f0eff */
[----:B------:R0:W-:Y:S01]  /*2c30*/  STL [R1+0x244], R4 ;  /* 0x0002440401007387 */ /* 0x0001e20000100800 */
[----:B--2---:R-:W-:-:S03]  /*2c40*/  LEA.HI.X.SX32 R8, R21, R0, 0x1, P1 ;  /* 0x0000000015087211 */ /* 0x004fc600008f0eff */
[----:B------:R1:W-:Y:S01]  /*2c50*/  STL [R1+0x230], R10 ;  /* 0x0002300a01007387 */ /* 0x0003e20000100800 */
[----:B------:R-:W-:-:S03]  /*2c60*/  IMAD R21, R2, 0x4, R29 ;  /* 0x0000000402157824 */ /* 0x000fc600078e021d */
[----:B------:R2:W-:Y:S01]  /*2c70*/  STL [R1+0x238], R8 ;  /* 0x0002380801007387 */ /* 0x0005e20000100800 */
[----:B------:R-:W-:Y:S01]  /*2c80*/  IMAD R23, R2, 0x4, R21 ;  /* 0x0000000402177824 */ /* 0x000fe200078e0215 */
[----:B0-----:R-:W-:Y:S02]  /*2c90*/  LEA.HI.X.SX32 R4, R25, R0, 0x1, P2 ;  /* 0x0000000019047211 */ /* 0x001fe400010f0eff */
        /* <DEDUP_REMOVED lines=8> */
[C---:B------:R-:W-:Y:S01]  /*2d20*/  IMAD R19, R2.reuse, 0x4, R23 ;  /* 0x0000000402137824 */ /* 0x040fe200078e0217 */
        /* <DEDUP_REMOVED lines=8> */
[----:B------:R-:W-:Y:S01]  /*2db0*/  IMAD R15, R2, 0x4, R17 ;  /* 0x00000004020f7824 */ /* 0x000fe200078e0211 */
[-C--:B--2---:R-:W-:Y:S02]  /*2dc0*/  IADD3 R8, P1, R9, R6.reuse, RZ ;  /* 0x0000000609087210 */ /* 0x084fe40007f3e0ff */
[----:B------:R1:W-:Y:S04]  /*2dd0*/  STL [R1+0x264], R10 ;  /* 0x0002640a01007387 */ /* 0x0003e80000100800 */
[----:B------:R2:W-:Y:S01]  /*2de0*/  STL [R1+0x26c], R8 ;  /* 0x00026c0801007387 */ /* 0x0005e20000100800 */
[----:B0-----:R-:W-:Y:S02]  /*2df0*/  IADD3 R4, P2, R11, R6, RZ ;  /* 0x000000060b047210 */ /* 0x001fe40007f5e0ff */
[----:B-1----:R-:W-:-:S03]  /*2e00*/  LEA.HI.X.SX32 R10, R13, R0, 0x1, P0 ;  /* 0x000000000d0a7211 */ /* 0x002fc600000f0eff */
[----:B------:R0:W-:Y:S01]  /*2e10*/  STL [R1+0x274], R4 ;  /* 0x0002740401007387 */ /* 0x0001e20000100800 */
[----:B--2---:R-:W-:-:S03]  /*2e20*/  LEA.HI.X.SX32 R8, R9, R0, 0x1, P1 ;  /* 0x0000000009087211 */ /* 0x004fc600008f0eff */
[----:B------:R-:W-:Y:S01]  /*2e30*/  STL [R1+0x260], R10 ;  /* 0x0002600a01007387 */ /* 0x000fe20000100800 */
[----:B------:R-:W-:-:S03]  /*2e40*/  IADD3 R9, P0, R7, R6, RZ ;  /* 0x0000000607097210 */ /* 0x000fc60007f1e0ff */
[----:B------:R1:W-:Y:S01]  /*2e50*/  STL [R1+0x268], R8 ;  /* 0x0002680801007387 */ /* 0x0003e20000100800 */
[-C--:B------:R-:W-:Y:S02]  /*2e60*/  LEA.HI.X.SX32 R7, R7, R0.reuse, 0x1, P0 ;  /* 0x0000000007077211 */ /* 0x080fe400000f0eff */
[----:B0-----:R-:W-:-:S05]  /*2e70*/  LEA.HI.X.SX32 R4, R11, R0, 0x1, P2 ;  /* 0x000000000b047211 */ /* 0x001fca00010f0eff */
[----:B------:R0:W-:Y:S01]  /*2e80*/  STL [R1+0x270], R4 ;  /* 0x0002700401007387 */ /* 0x0001e20000100800 */
[----:B-1----:R-:W-:-:S03]  /*2e90*/  IADD3 R8, P1, R3, R6, RZ ;  /* 0x0000000603087210 */ /* 0x002fc60007f3e0ff */
[----:B------:R-:W-:Y:S04]  /*2ea0*/  STL [R1+0x27c], R9 ;  /* 0x00027c0901007387 */ /* 0x000fe80000100800 */
[----:B------:R-:W-:Y:S01]  /*2eb0*/  STL [R1+0x284], R8 ;  /* 0x0002840801007387 */ /* 0x000fe20000100800 */
[----:B0-----:R-:W-:-:S05]  /*2ec0*/  IADD3 R4, P2, R5, R6, RZ ;  /* 0x0000000605047210 */ /* 0x001fca0007f5e0ff */
[----:B------:R0:W-:Y:S04]  /*2ed0*/  STL [R1+0x28c], R4 ;  /* 0x00028c0401007387 */ /* 0x0001e80000100800 */
[----:B------:R1:W-:Y:S01]  /*2ee0*/  STL [R1+0x278], R7 ;  /* 0x0002780701007387 */ /* 0x0003e20000100800 */
[-C--:B0-----:R-:W-:Y:S02]  /*2ef0*/  LEA.HI.X.SX32 R4, R3, R0.reuse, 0x1, P1 ;  /* 0x0000000003047211 */ /* 0x081fe400008f0eff */
[----:B------:R-:W-:Y:S01]  /*2f00*/  LEA.HI.X.SX32 R3, R5, R0, 0x1, P2 ;  /* 0x0000000005037211 */ /* 0x000fe200010f0eff */
[C---:B------:R-:W-:Y:S01]  /*2f10*/  IMAD R5, R2.reuse, 0x4, R15 ;  /* 0x0000000402057824 */ /* 0x040fe200078e020f */
[----:B-1----:R-:W-:Y:S01]  /*2f20*/  IADD3 R7, P0, R27, R6, RZ ;  /* 0x000000061b077210 */ /* 0x002fe20007f1e0ff */
[----:B------:R0:W-:Y:S02]  /*2f30*/  STL [R1+0x280], R4 ;  /* 0x0002800401007387 */ /* 0x0001e40000100800 */
[----:B------:R-:W-:-:S02]  /*2f40*/  IMAD R13, R2, 0x4, R5 ;  /* 0x00000004020d7824 */ /* 0x000fc400078e0205 */
[----:B------:R1:W-:Y:S02]  /*2f50*/  STL [R1+0x288], R3 ;  /* 0x0002880301007387 */ /* 0x0003e40000100800 */
[----:B------:R-:W-:Y:S02]  /*2f60*/  IMAD R11, R2, 0x4, R13 ;  /* 0x00000004020b7824 */ /* 0x000fe400078e020d */
[----:B------:R2:W-:Y:S01]  /*2f70*/  STL [R1+0x294], R7 ;  /* 0x0002940701007387 */ /* 0x0005e20000100800 */
[-C--:B0-----:R-:W-:Y:S02]  /*2f80*/  IADD3 R4, P1, R29, R6.reuse, RZ ;  /* 0x000000061d047210 */ /* 0x081fe40007f3e0ff */
[----:B-1----:R-:W-:-:S03]  /*2f90*/  IADD3 R3, P2, R21, R6, RZ ;  /* 0x0000000615037210 */ /* 0x002fc60007f5e0ff */
[----:B------:R0:W-:Y:S01]  /*2fa0*/  STL [R1+0x29c], R4 ;  /* 0x00029c0401007387 */ /* 0x0001e20000100800 */
[----:B--2---:R-:W-:-:S03]  /*2fb0*/  LEA.HI.X.SX32 R7, R27, R0, 0x1, P0 ;  /* 0x000000001b077211 */ /* 0x004fc600000f0eff */
[----:B------:R1:W-:Y:S04]  /*2fc0*/  STL [R1+0x2a4], R3 ;  /* 0x0002a40301007387 */ /* 0x0003e80000100800 */
[----:B------:R2:W-:Y:S01]  /*2fd0*/  STL [R1+0x290], R7 ;  /* 0x0002900701007387 */ /* 0x0005e20000100800 */
[-C--:B0-----:R-:W-:Y:S02]  /*2fe0*/  LEA.HI.X.SX32 R4, R21, R0.reuse, 0x1, P2 ;  /* 0x0000000015047211 */ /* 0x081fe400010f0eff */
[----:B-1----:R-:W-:Y:S02]  /*2ff0*/  LEA.HI.X.SX32 R3, R29, R0, 0x1, P1 ;  /* 0x000000001d037211 */ /* 0x002fe400008f0eff */
[----:B--2---:R-:W-:-:S03]  /*3000*/  IADD3 R7, P1, R19, R6, RZ ;  /* 0x0000000613077210 */ /* 0x004fc60007f3e0ff */
[----:B------:R0:W-:Y:S04]  /*3010*/  STL [R1+0x298], R3 ;  /* 0x0002980301007387 */ /* 0x0001e80000100800 */
[----:B------:R1:W-:Y:S01]  /*3020*/  STL [R1+0x2a0], R4 ;  /* 0x0002a00401007387 */ /* 0x0003e20000100800 */
[-C--:B0-----:R-:W-:Y:S02]  /*3030*/  IADD3 R3, P0, R23, R6.reuse, RZ ;  /* 0x0000000617037210 */ /* 0x081fe40007f1e0ff */
[----:B-1----:R-:W-:-:S03]  /*3040*/  IADD3 R4, P2, R25, R6, RZ ;  /* 0x0000000619047210 */ /* 0x002fc60007f5e0ff */
[----:B------:R0:W-:Y:S01]  /*3050*/  STL [R1+0x2ac], R3 ;  /* 0x0002ac0301007387 */ /* 0x0001e20000100800 */
[----:B------:R-:W-:-:S03]  /*3060*/  LEA.HI.X.SX32 R8, R23, R0, 0x1, P0 ;  /* 0x0000000017087211 */ /* 0x000fc600000f0eff */
[----:B------:R1:W-:Y:S04]  /*3070*/  STL [R1+0x2b4], R7 ;  /* 0x0002b40701007387 */ /* 0x0003e80000100800 */
[----:B------:R2:W-:Y:S01]  /*3080*/  STL [R1+0x2bc], R4 ;  /* 0x0002bc0401007387 */ /* 0x0005e20000100800 */
[----:B0-----:R-:W-:-:S03]  /*3090*/  IMAD R3, R2, 0x4, R11 ;  /* 0x0000000402037824 */ /* 0x001fc600078e020b */
[----:B------:R0:W-:Y:S01]  /*30a0*/  STL [R1+0x2a8], R8 ;  /* 0x0002a80801007387 */ /* 0x0001e20000100800 */
[-C--:B-1----:R-:W-:Y:S01]  /*30b0*/  LEA.HI.X.SX32 R7, R19, R0.reuse, 0x1, P1 ;  /* 0x0000000013077211 */ /* 0x082fe200008f0eff */
[----:B------:R-:W-:Y:S01]  /*30c0*/  IMAD R9, R2, 0x4, R3 ;  /* 0x0000000402097824 */ /* 0x000fe200078e0203 */
[----:B--2---:R-:W-:-:S03]  /*30d0*/  LEA.HI.X.SX32 R4, R25, R0, 0x1, P2 ;  /* 0x0000000019047211 */ /* 0x004fc600010f0eff */
[----:B------:R1:W-:Y:S01]  /*30e0*/  STL [R1+0x2b0], R7 ;  /* 0x0002b00701007387 */ /* 0x0003e20000100800 */
[----:B0-----:R-:W-:-:S03]  /*30f0*/  IADD3 R8, P0, R17, R6, RZ ;  /* 0x0000000611087210 */ /* 0x001fc60007f1e0ff */
[----:B------:R0:W-:Y:S04]  /*3100*/  STL [R1+0x2b8], R4 ;  /* 0x0002b80401007387 */ /* 0x0001e80000100800 */
[----:B------:R2:W-:Y:S01]  /*3110*/  STL [R1+0x2c4], R8 ;  /* 0x0002c40801007387 */ /* 0x0005e20000100800 */
[-C--:B-1----:R-:W-:Y:S02]  /*3120*/  IADD3 R7, P1, R15, R6.reuse, RZ ;  /* 0x000000060f077210 */ /* 0x082fe40007f3e0ff */
[----:B0-----:R-:W-:-:S03]  /*3130*/  IADD3 R4, P2, R5, R6, RZ ;  /* 0x0000000605047210 */ /* 0x001fc60007f5e0ff */
[----:B------:R0:W-:Y:S01]  /*3140*/  STL [R1+0x2cc], R7 ;  /* 0x0002cc0701007387 */ /* 0x0001e20000100800 */
[-C--:B------:R-:W-:Y:S01]  /*3150*/  LEA.HI.X.SX32 R10, R15, R0.reuse, 0x1, P1 ;  /* 0x000000000f0a7211 */ /* 0x080fe200008f0eff */
[----:B--2---:R-:W-:Y:S02]  /*3160*/  IMAD R8, R2, 0x4, R9 ;  /* 0x0000000402087824 */ /* 0x004fe400078e0209 */
[----:B------:R1:W-:Y:S01]  /*3170*/  STL [R1+0x2d4], R4 ;  /* 0x0002d40401007387 */ /* 0x0003e20000100800 */
[-C--:B0-----:R-:W-:Y:S02]  /*3180*/  LEA.HI.X.SX32 R7, R17, R0.reuse, 0x1, P0 ;  /* 0x0000000011077211 */ /* 0x081fe400000f0eff */
[----:B-1----:R-:W-:-:S03]  /*3190*/  LEA.HI.X.SX32 R4, R5, R0, 0x1, P2 ;  /* 0x0000000005047211 */ /* 0x002fc600010f0eff */
[----:B------:R0:W-:Y:S01]  /*31a0*/  STL [R1+0x2c0], R7 ;  /* 0x0002c00701007387 */ /* 0x0001e20000100800 */
[----:B------:R-:W-:-:S03]  /*31b0*/  IADD3 R5, P0, R13, R6, RZ ;  /* 0x000000060d057210 */ /* 0x000fc60007f1e0ff */
[----:B------:R1:W-:Y:S04]  /*31c0*/  STL [R1+0x2c8], R10 ;  /* 0x0002c80a01007387 */ /* 0x0003e80000100800 */
[----:B------:R2:W-:Y:S01]  /*31d0*/  STL [R1+0x2d0], R4 ;  /* 0x0002d00401007387 */ /* 0x0005e20000100800 */
[----:B0-----:R-:W-:-:S03]  /*31e0*/  IMAD R7, R2, 0x4, R8 ;  /* 0x0000000402077824 */ /* 0x001fc600078e0208 */
[----:B------:R0:W-:Y:S01]  /*31f0*/  STL [R1+0x2dc], R5 ;  /* 0x0002dc0501007387 */ /* 0x0001e20000100800 */
[-C--:B-1----:R-:W-:Y:S02]  /*3200*/  IADD3 R10, P2, R3, R6.reuse, RZ ;  /* 0x00000006030a7210 */ /* 0x082fe40007f5e0ff */
[----:B--2---:R-:W-:-:S04]  /*3210*/  IADD3 R4, P1, R11, R6, RZ ;  /* 0x000000060b047210 */ /* 0x004fc80007f3e0ff */
[----:B------:R-:W-:Y:S01]  /*3220*/  LEA.HI.X.SX32 R11, R11, R0, 0x1, P1 ;  /* 0x000000000b0b7211 */ /* 0x000fe200008f0eff */
[----:B------:R1:W-:Y:S01]  /*3230*/  STL [R1+0x2e4], R4 ;  /* 0x0002e40401007387 */ /* 0x0003e20000100800 */
[----:B0-----:R-:W-:-:S03]  /*3240*/  IMAD R5, R2, 0x4, R7 ;  /* 0x0000000402057824 */ /* 0x001fc600078e0207 */
[----:B------:R0:W-:Y:S01]  /*3250*/  STL [R1+0x2ec], R10 ;  /* 0x0002ec0a01007387 */ /* 0x0001e20000100800 */
[-C--:B-1----:R-:W-:Y:S01]  /*3260*/  LEA.HI.X.SX32 R4, R13, R0.reuse, 0x1, P0 ;  /* 0x000000000d047211 */ /* 0x082fe200000f0eff */
[----:B------:R-:W-:Y:S01]  /*3270*/  IMAD.MOV.U32 R13, RZ, RZ, -0x800000 ;  /* 0xff800000ff0d7424 */ /* 0x000fe200078e00ff */
[----:B0-----:R-:W-:-:S03]  /*3280*/  LEA.HI.X.SX32 R10, R3, R0, 0x1, P2 ;  /* 0x00000000030a7211 */ /* 0x001fc600010f0eff */
[----:B------:R0:W-:Y:S01]  /*3290*/  STL [R1+0x2d8], R4 ;  /* 0x0002d80401007387 */ /* 0x0001e20000100800 */
[----:B------:R-:W-:-:S03]  /*32a0*/  IADD3 R3, P0, R9, R6, RZ ;  /* 0x0000000609037210 */ /* 0x000fc60007f1e0ff */
[----:B------:R1:W-:Y:S01]  /*32b0*/  STL [R1+0x2e0], R11 ;  /* 0x0002e00b01007387 */ /* 0x0003e20000100800 */
[----:B------:R-:W-:-:S03]  /*32c0*/  LEA.HI.X.SX32 R9, R9, R0, 0x1, P0 ;  /* 0x0000000009097211 */ /* 0x000fc600000f0eff */
[----:B------:R2:W-:Y:S01]  /*32d0*/  STL [R1+0x2e8], R10 ;  /* 0x0002e80a01007387 */ /* 0x0005e20000100800 */
[----:B0-----:R-:W-:-:S03]  /*32e0*/  IMAD R4, R2, 0x4, R5 ;  /* 0x0000000402047824 */ /* 0x001fc600078e0205 */
[----:B------:R0:W-:Y:S01]  /*32f0*/  STL [R1+0x2f4], R3 ;  /* 0x0002f40301007387 */ /* 0x0001e20000100800 */
[-C--:B-1----:R-:W-:Y:S02]  /*3300*/  IADD3 R11, P1, R8, R6.reuse, RZ ;  /* 0x00000006080b7210 */ /* 0x082fe40007f3e0ff */
[----:B--2---:R-:W-:-:S03]  /*3310*/  IADD3 R10, P2, R7, R6, RZ ;  /* 0x00000006070a7210 */ /* 0x004fc60007f5e0ff */
[----:B------:R-:W-:Y:S01]  /*3320*/  STL [R1+0x2fc], R11 ;  /* 0x0002fc0b01007387 */ /* 0x000fe20000100800 */
[-C--:B------:R-:W-:Y:S01]  /*3330*/  LEA.HI.X.SX32 R8, R8, R0.reuse, 0x1, P1 ;  /* 0x0000000008087211 */ /* 0x080fe200008f0eff */
[C---:B0-----:R-:W-:Y:S01]  /*3340*/  IMAD R3, R2.reuse, 0x4, R4 ;  /* 0x0000000402037824 */ /* 0x041fe200078e0204 */
[----:B------:R-:W-:Y:S01]  /*3350*/  LEA.HI.X.SX32 R7, R7, R0, 0x1, P2 ;  /* 0x0000000007077211 */ /* 0x000fe200010f0eff */
[----:B------:R-:W-:Y:S02]  /*3360*/  STL [R1+0x324], R10 ;  /* 0x0003240a01007387 */ /* 0x000fe40000100800 */
[----:B------:R-:W-:Y:S02]  /*3370*/  IMAD R2, R2, 0x4, R3 ;  /* 0x0000000402027824 */ /* 0x000fe400078e0203 */
[----:B------:R0:W-:Y:S04]  /*3380*/  STL [R1+0x2f0], R9 ;  /* 0x0002f00901007387 */ /* 0x0001e80000100800 */
[----:B------:R1:W-:Y:S04]  /*3390*/  STL [R1+0x2f8], R8 ;  /* 0x0002f80801007387 */ /* 0x0003e80000100800 */
[----:B------:R2:W-:Y:S01]  /*33a0*/  STL [R1+0x300], R7 ;  /* 0x0003000701007387 */ /* 0x0005e20000100800 */
[----:B0-----:R-:W-:-:S02]  /*33b0*/  IADD3 R9, P0, R5, R6, RZ ;  /* 0x0000000605097210 */ /* 0x001fc40007f1e0ff */
[----:B-1----:R-:W-:-:S03]  /*33c0*/  IADD3 R8, P1, R4, R6, RZ ;  /* 0x0000000604087210 */ /* 0x002fc60007f3e0ff */
[----:B------:R0:W-:Y:S01]  /*33d0*/  STL [R1+0x318], R9 ;  /* 0x0003180901007387 */ /* 0x0001e20000100800 */
[----:B------:R-:W-:Y:S02]  /*33e0*/  LEA.HI.X.SX32 R5, R5, R0, 0x1, P0 ;  /* 0x0000000005057211 */ /* 0x000fe400000f0eff */
[CC--:B--2---:R-:W-:Y:S01]  /*33f0*/  IADD3 R7, P2, R3.reuse, R6.reuse, RZ ;  /* 0x0000000603077210 */ /* 0x0c4fe20007f5e0ff */
[----:B------:R0:W-:Y:S01]  /*3400*/  STL [R1+0x31c], R8 ;  /* 0x00031c0801007387 */ /* 0x0001e20000100800 */
[----:B------:R-:W-:Y:S02]  /*3410*/  IADD3 R6, P3, R2, R6, RZ ;  /* 0x0000000602067210 */ /* 0x000fe40007f7e0ff */
[-C--:B------:R-:W-:Y:S01]  /*3420*/  LEA.HI.X.SX32 R4, R4, R0.reuse, 0x1, P1 ;  /* 0x0000000004047211 */ /* 0x080fe200008f0eff */
[----:B------:R0:W-:Y:S01]  /*3430*/  STL [R1+0x320], R7 ;  /* 0x0003200701007387 */ /* 0x0001e20000100800 */
[-C--:B------:R-:W-:Y:S02]  /*3440*/  LEA.HI.X.SX32 R3, R3, R0.reuse, 0x1, P2 ;  /* 0x0000000003037211 */ /* 0x080fe400010f0eff */
[----:B------:R-:W-:Y:S01]  /*3450*/  LEA.HI.X.SX32 R0, R2, R0, 0x1, P3 ;  /* 0x0000000002007211 */ /* 0x000fe200018f0eff */
[----:B------:R0:W-:Y:S01]  /*3460*/  STL [R1+0x314], R6 ;  /* 0x0003140601007387 */ /* 0x0001e20000100800 */
[----:B------:R-:W-:-:S03]  /*3470*/  LOP3.LUT P0, RZ, R79, 0x1, RZ, 0xc0, !PT ;  /* 0x000000014fff7812 */ /* 0x000fc6000780c0ff */
[----:B------:R0:W-:Y:S04]  /*3480*/  STL [R1+0x304], R5 ;  /* 0x0003040501007387 */ /* 0x0001e80000100800 */
[----:B------:R0:W-:Y:S04]  /*3490*/  STL [R1+0x308], R4 ;  /* 0x0003080401007387 */ /* 0x0001e80000100800 */
[----:B------:R0:W-:Y:S04]  /*34a0*/  STL [R1+0x30c], R3 ;  /* 0x00030c0301007387 */ /* 0x0001e80000100800 */
[----:B------:R0:W-:Y:S04]  /*34b0*/  STL [R1+0x310], R0 ;  /* 0x0003100001007387 */ /* 0x0001e80000100800 */
[----:B------:R0:W-:Y:S04]  /*34c0*/  STL [R1], RZ ;  /* 0x000000ff01007387 */ /* 0x0001e80000100800 */
[----:B------:R0:W-:Y:S04]  /*34d0*/  STL [R1+0x4], RZ ;  /* 0x000004ff01007387 */ /* 0x0001e80000100800 */
        /* <DEDUP_REMOVED lines=61> */
[----:B------:R0:W-:Y:S02]  /*38b0*/  STL [R1+0xfc], RZ ;  /* 0x0000fcff01007387 */ /* 0x0001e40000100800 */
.L_x_1:
[----:B------:R-:W2:Y:S04]  /*38c0*/  LDL R2, [R1+0x12c] ;  /* 0x00012c0001027983 */ /* 0x000ea80000100800 */
[----:B0-----:R-:W3:Y:S04]  /*38d0*/  LDL R9, [R1+0x128] ;  /* 0x0001280001097983 */ /* 0x001ee80000100800 */
[----:B------:R-:W4:Y:S04]  /*38e0*/  LDL R8, [R1+0x13c] ;  /* 0x00013c0001087983 */ /* 0x000f280000100800 */
[----:B------:R-:W5:Y:S04]  /*38f0*/  LDL R0, [R1+0x138] ;  /* 0x0001380001007983 */ /* 0x000f680000100800 */
[----:B------:R-:W5:Y:S04]  /*3900*/  LDL R4, [R1+0x134] ;  /* 0x0001340001047983 */ /* 0x000f680000100800 */
[----:B------:R-:W5:Y:S04]  /*3910*/  LDL R7, [R1+0x130] ;  /* 0x0001300001077983 */ /* 0x000f680000100800 */
[----:B------:R-:W5:Y:S01]  /*3920*/  LDL R6, [R1+0x144] ;  /* 0x0001440001067983 */ /* 0x000f620000100800 */
[----:B------:R-:W-:-:S03]  /*3930*/  USHF.R.S32.HI UR7, URZ, 0x1f, UR4 ;  /* 0x0000001f3f077899 */ /* 0x000fc60008011404 */
[----:B------:R-:W5:Y:S04]  /*3940*/  LDL R11, [R1+0x140] ;  /* 0x00014000010b7983 */ /* 0x000f680000100800 */
[----:B------:R-:W5:Y:S04]  /*3950*/  LDL R17, [R1+0x14c] ;  /* 0x00014c0001117983 */ /* 0x000f680000100800 */
[----:B------:R-:W5:Y:S04]  /*3960*/  LDL R16, [R1+0x154] ;  /* 0x0001540001107983 */ /* 0x000f680000100800 */
[----:B------:R-:W5:Y:S04]  /*3970*/  LDL R23, [R1+0x148] ;  /* 0x0001480001177983 */ /* 0x000f680000100800 */
[----:B------:R-:W5:Y:S04]  /*3980*/  LDL R15, [R1+0x150] ;  /* 0x00015000010f7983 */ /* 0x000f680000100800 */
[----:B------:R-:W5:Y:S04]  /*3990*/  LDL R22, [R1+0x15c] ;  /* 0x00015c0001167983 */ /* 0x000f680000100800 */
[----:B------:R-:W5:Y:S04]  /*39a0*/  LDL R21, [R1+0x164] ;  /* 0x0001640001157983 */ /* 0x000f680000100800 */
[----:B------:R-:W-:Y:S04]  /*39b0*/  STL [R1+0x368], R114 ;  /* 0x0003687201007387 */ /* 0x000fe80000100800 */
[----:B------:R-:W-:Y:S04]  /*39c0*/  STL [R1+0x364], R115 ;  /* 0x0003647301007387 */ /* 0x000fe80000100800 */
[----:B------:R-:W5:Y:S04]  /*39d0*/  LDL R20, [R1+0x158] ;  /* 0x0001580001147983 */ /* 0x000f680000100800 */
        /* <DEDUP_REMOVED lines=39> */
[----:B------:R-:W5:Y:S01]  /*3c50*/  LDL R88, [R1+0x250] ;  /* 0x0002500001587983 */ /* 0x000f620000100800 */
[----:B------:R-:W-:-:S03]  /*3c60*/  UMOV UR17, 0x40000040 ;  /* 0x4000004000117882 */ /* 0x000fc60000000000 */
[----:B------:R-:W5:Y:S04]  /*3c70*/  LDL R102, [R1+0x2c4] ;  /* 0x0002c40001667983 */ /* 0x000f680000100800 */
[----:B------:R-:W5:Y:S01]  /*3c80*/  LDL R99, [R1+0x2c0] ;  /* 0x0002c00001637983 */ /* 0x000f620000100800 */
[----:B--2---:R-:W-:-:S04]  /*3c90*/  IADD3 R2, P1, R2, UR4, RZ ;  /* 0x0000000402027c10 */ /* 0x004fc8000ff3e0ff */
[----:B---3--:R-:W-:Y:S02]  /*3ca0*/  IADD3.X R3, R9, UR7, RZ, P1, !PT ;  /* 0x0000000709037c10 */ /* 0x008fe40008ffe4ff */
[----:B----4-:R-:W-:-:S04]  /*3cb0*/  IADD3 R8, P1, R8, UR4, RZ ;  /* 0x0000000408087c10 */ /* 0x010fc8000ff3e0ff */
[----:B------:R-:W2:Y:S01]  /*3cc0*/  LDG.E.U8 R3, desc[UR26][R2.64] ;  /* 0x0000001a02037981 */ /* 0x000ea2000c1e1100 */
[----:B-----5:R-:W-:-:S03]  /*3cd0*/  IADD3.X R9, R0, UR7, RZ, P1, !PT ;  /* 0x0000000700097c10 */ /* 0x020fc60008ffe4ff */
[----:B------:R-:W3:Y:S01]  /*3ce0*/  LDL R0, [R1+0x168] ;  /* 0x0001680001007983 */ /* 0x000ee20000100800 */
[----:B------:R-:W-:-:S04]  /*3cf0*/  IADD3 R4, P2, R4, UR4, RZ ;  /* 0x0000000404047c10 */ /* 0x000fc8000ff5e0ff */
[----:B------:R-:W-:Y:S02]  /*3d00*/  IADD3.X R5, R7, UR7, RZ, P2, !PT ;  /* 0x0000000707057c10 */ /* 0x000fe400097fe4ff */
[----:B------:R-:W-:-:S03]  /*3d10*/  IADD3 R6, P2, R6, UR4, RZ ;  /* 0x0000000406067c10 */ /* 0x000fc6000ff5e0ff */
[----:B------:R0:W4:Y:S01]  /*3d20*/  LDG.E.U8 R2, desc[UR26][R4.64] ;  /* 0x0000001a04027981 */ /* 0x000122000c1e1100 */
[----:B------:R-:W-:-:S03]  /*3d30*/  IADD3.X R7, R11, UR7, RZ, P2, !PT ;  /* 0x000000070b077c10 */ /* 0x000fc600097fe4ff */
[----:B------:R-:W5:Y:S01]  /*3d40*/  LDG.E.U8 R11, desc[UR26][R8.64] ;  /* 0x0000001a080b7981 */ /* 0x000f62000c1e1100 */
[----:B0-----:R-:W-:Y:S02]  /*3d50*/  IADD3 R4, P1, R17, UR4, RZ ;  /* 0x0000000411047c10 */ /* 0x001fe4000ff3e0ff */
[----:B------:R-:W-:Y:S02]  /*3d60*/  IADD3 R16, P2, R16, UR4, RZ ;  /* 0x0000000410107c10 */ /* 0x000fe4000ff5e0ff */
[----:B------:R-:W-:Y:S01]  /*3d70*/  IADD3.X R5, R23, UR7, RZ, P1, !PT ;  /* 0x0000000717057c10 */ /* 0x000fe20008ffe4ff */
[----:B------:R0:W4:Y:S01]  /*3d80*/  LDG.E.U8 R9, desc[UR26][R6.64] ;  /* 0x0000001a06097981 */ /* 0x000122000c1e1100 */
[----:B------:R-:W-:-:S03]  /*3d90*/  IADD3.X R17, R15, UR7, RZ, P2, !PT ;  /* 0x000000070f117c10 */ /* 0x000fc600097fe4ff */
[----:B------:R-:W2:Y:S04]  /*3da0*/  LDL R23, [R1+0x190] ;  /* 0x0001900001177983 */ /* 0x000ea80000100800 */
[----:B------:R1:W4:Y:S01]  /*3db0*/  LDG.E.U8 R8, desc[UR26][R16.64] ;  /* 0x0000001a10087981 */ /* 0x000322000c1e1100 */
[----:B0-----:R-:W-:-:S03]  /*3dc0*/  IADD3 R6, P1, R22, UR4, RZ ;  /* 0x0000000416067c10 */ /* 0x001fc6000ff3e0ff */
[----:B------:R-:W5:Y:S04]  /*3dd0*/  LDL R22, [R1+0x1a4] ;  /* 0x0001a40001167983 */ /* 0x000f680000100800 */
[----:B------:R0:W4:Y:S01]  /*3de0*/  LDG.E.U8 R15, desc[UR26][R4.64] ;  /* 0x0000001a040f7981 */ /* 0x000122000c1e1100 */
[----:B------:R-:W-:Y:S02]  /*3df0*/  IADD3.X R7, R20, UR7, RZ, P1, !PT ;  /* 0x0000000714077c10 */ /* 0x000fe40008ffe4ff */
[----:B-1----:R-:W-:-:S04]  /*3e00*/  IADD3 R16, P1, R19, UR4, RZ ;  /* 0x0000000413107c10 */ /* 0x002fc8000ff3e0ff */
[----:B---3--:R-:W-:Y:S02]  /*3e10*/  IADD3.X R17, R0, UR7, RZ, P1, !PT ;  /* 0x0000000700117c10 */ /* 0x008fe40008ffe4ff */
[----:B------:R-:W3:Y:S01]  /*3e20*/  LDL R0, [R1+0x1a8] ;  /* 0x0001a80001007983 */ /* 0x000ee20000100800 */
[----:B0-----:R-:W-:Y:S02]  /*3e30*/  IADD3 R4, P2, R21, UR4, RZ ;  /* 0x0000000415047c10 */ /* 0x001fe4000ff5e0ff */
[----:B------:R-:W-:Y:S01]  /*3e40*/  IADD3 R18, P1, R18, UR4, RZ ;  /* 0x0000000412127c10 */ /* 0x000fe2000ff3e0ff */
[----:B------:R-:W4:Y:S01]  /*3e50*/  LDG.E.U8 R16, desc[UR26][R16.64] ;  /* 0x0000001a10107981 */ /* 0x000f22000c1e1100 */
[----:B------:R-:W-:Y:S02]  /*3e60*/  IADD3.X R5, R14, UR7, RZ, P2, !PT ;  /* 0x000000070e057c10 */ /* 0x000fe400097fe4ff */
[----:B------:R-:W-:Y:S01]  /*3e70*/  IADD3 R20, P2, R10, UR4, RZ ;  /* 0x000000040a147c10 */ /* 0x000fe2000ff5e0ff */
[----:B------:R-:W4:Y:S04]  /*3e80*/  LDG.E.U8 R14, desc[UR26][R6.64] ;  /* 0x0000001a060e7981 */ /* 0x000f28000c1e1100 */
[----:B------:R-:W4:Y:S01]  /*3e90*/  LDL R10, [R1+0x1b4] ;  /* 0x0001b400010a7983 */ /* 0x000f220000100800 */
[----:B------:R-:W-:-:S02]  /*3ea0*/  IADD3.X R21, R36, UR7, RZ, P2, !PT ;  /* 0x0000000724157c10 */ /* 0x000fc400097fe4ff */
[----:B------:R-:W-:Y:S01]  /*3eb0*/  IADD3.X R19, R27, UR7, RZ, P1, !PT ;  /* 0x000000071b137c10 */ /* 0x000fe20008ffe4ff */
[----:B------:R-:W4:Y:S01]  /*3ec0*/  LDL R36, [R1+0x1d4] ;  /* 0x0001d40001247983 */ /* 0x000f220000100800 */
[----:B------:R-:W-:-:S03]  /*3ed0*/  IADD3 R26, P1, R26, UR4, RZ ;  /* 0x000000041a1a7c10 */ /* 0x000fc6000ff3e0ff */
[----:B------:R0:W4:Y:S01]  /*3ee0*/  LDG.E.U8 R7, desc[UR26][R4.64] ;  /* 0x0000001a04077981 */ /* 0x000122000c1e1100 */
[----:B------:R-:W-:-:S03]  /*3ef0*/  IADD3.X R27, R30, UR7, RZ, P1, !PT ;  /* 0x000000071e1b7c10 */ /* 0x000fc60008ffe4ff */
[----:B------:R1:W4:Y:S04]  /*3f00*/  LDG.E.U8 R6, desc[UR26][R20.64] ;  /* 0x0000001a14067981 */ /* 0x000328000c1e1100 */
[----:B------:R2:W4:Y:S01]  /*3f10*/  LDG.E.U8 R17, desc[UR26][R18.64] ;  /* 0x0000001a12117981 */ /* 0x000522000c1e1100 */
[----:B0-----:R-:W-:-:S03]  /*3f20*/  IADD3 R4, P2, R29, UR4, RZ ;  /* 0x000000041d047c10 */ /* 0x001fc6000ff5e0ff */
[----:B------:R-:W4:Y:S01]  /*3f30*/  LDL R29, [R1+0x1c4] ;  /* 0x0001c400011d7983 */ /* 0x000f220000100800 */
[----:B------:R-:W-:-:S03]  /*3f40*/  IADD3.X R5, R25, UR7, RZ, P2, !PT ;  /* 0x0000000719057c10 */ /* 0x000fc600097fe4ff */
[----:B------:R-:W4:Y:S01]  /*3f50*/  LDL R25, [R1+0x1b8] ;  /* 0x0001b80001197983 */ /* 0x000f220000100800 */
[----:B-1----:R-:W-:Y:S02]  /*3f60*/  IADD3 R20, P2, R35, UR4, RZ ;  /* 0x0000000423147c10 */ /* 0x002fe4000ff5e0ff */
[----:B--2---:R-:W-:Y:S01]  /*3f70*/  IADD3 R18, P1, R24, UR4, RZ ;  /* 0x0000000418127c10 */ /* 0x004fe2000ff3e0ff */
[----:B------:R-:W2:Y:S01]  /*3f80*/  LDG.E.U8 R5, desc[UR26][R4.64] ;  /* 0x0000001a04057981 */ /* 0x000ea2000c1e1100 */
[----:B------:R-:W-:-:S03]  /*3f90*/  IADD3.X R21, R23, UR7, RZ, P2, !PT ;  /* 0x0000000717157c10 */ /* 0x000fc600097fe4ff */
[----:B------:R-:W2:Y:S01]  /*3fa0*/  LDL R24, [R1+0x1cc] ;  /* 0x0001cc0001187983 */ /* 0x000ea20000100800 */
[----:B------:R-:W-:Y:S02]  /*3fb0*/  IADD3.X R19, R34, UR7, RZ, P1, !PT ;  /* 0x0000000722137c10 */ /* 0x000fe40008ffe4ff */
[----:B-----5:R-:W-:Y:S01]  /*3fc0*/  IADD3 R22, P2, R22, UR4, RZ ;  /* 0x0000000416167c10 */ /* 0x020fe2000ff5e0ff */
[----:B------:R-:W5:Y:S04]  /*3fd0*/  LDL R30, [R1+0x1c0] ;  /* 0x0001c000011e7983 */ /* 0x000f680000100800 */
[----:B------:R0:W5:Y:S04]  /*3fe0*/  LDG.E.U8 R4, desc[UR26][R20.64] ;  /* 0x0000001a14047981 */ /* 0x000168000c1e1100 */
[----:B------:R-:W5:Y:S04]  /*3ff0*/  LDG.E.U8 R26, desc[UR26][R26.64] ;  /* 0x0000001a1a1a7981 */ /* 0x000f68000c1e1100 */
[----:B------:R-:W5:Y:S01]  /*4000*/  LDL R34, [R1+0x1f8] ;  /* 0x0001f80001227983 */ /* 0x000f620000100800 */
[----:B0-----:R-:W-:-:S02]  /*4010*/  IADD3 R20, P1, R33, UR4, RZ ;  /* 0x0000000421147c10 */ /* 0x001fc4000ff3e0ff */
[----:B------:R-:W-:Y:S01]  /*4020*/  IADD3.X R23, R31, UR7, RZ, P2, !PT ;  /* 0x000000071f177c10 */ /* 0x000fe200097fe4ff */
[----:B------:R-:W5:Y:S04]  /*4030*/  LDL R33, [R1+0x1e8] ;  /* 0x0001e80001217983 */ /* 0x000f680000100800 */
[----:B------:R-:W5:Y:S04]  /*4040*/  LDL R31, [R1+0x1dc] ;  /* 0x0001dc00011f7983 */ /* 0x000f680000100800 */
[----:B------:R4:W5:Y:S04]  /*4050*/  LDG.E.U8 R27, desc[UR26][R18.64] ;  /* 0x0000001a121b7981 */ /* 0x000968000c1e1100 */
[----:B------:R-:W5:Y:S01]  /*4060*/  LDL R35, [R1+0x208] ;  /* 0x0002080001237983 */ /* 0x000f620000100800 */
[----:B---3--:R-:W-:-:S03]  /*4070*/  IADD3.X R21, R0, UR7, RZ, P1, !PT ;  /* 0x0000000700157c10 */ /* 0x008fc60008ffe4ff */
[----:B------:R-:W3:Y:S01]  /*4080*/  LDL R0, [R1+0x1c8] ;  /* 0x0001c80001007983 */ /* 0x000ee20000100800 */
[----:B----4-:R-:W-:-:S03]  /*4090*/  IADD3 R18, P2, R10, UR4, RZ ;  /* 0x000000040a127c10 */ /* 0x010fc6000ff5e0ff */
[----:B------:R0:W4:Y:S01]  /*40a0*/  LDG.E.U8 R10, desc[UR26][R22.64] ;  /* 0x0000001a160a7981 */ /* 0x000122000c1e1100 */
[----:B------:R-:W-:-:S03]  /*40b0*/  IADD3.X R19, R28, UR7, RZ, P2, !PT ;  /* 0x000000071c137c10 */ /* 0x000fc600097fe4ff */
[----:B------:R1:W4:Y:S01]  /*40c0*/  LDG.E.U8 R28, desc[UR26][R20.64] ;  /* 0x0000001a141c7981 */ /* 0x000322000c1e1100 */
[----:B0-----:R-:W-:-:S03]  /*40d0*/  IADD3 R22, P1, R32, UR4, RZ ;  /* 0x0000000420167c10 */ /* 0x001fc6000ff3e0ff */
[----:B------:R-:W4:Y:S01]  /*40e0*/  LDL R32, [R1+0x1d8] ;  /* 0x0001d80001207983 */ /* 0x000f220000100800 */
[----:B-1----:R-:W-:-:S03]  /*40f0*/  IADD3 R20, P2, R29, UR4, RZ ;  /* 0x000000041d147c10 */ /* 0x002fc6000ff5e0ff */
[----:B------:R2:W4:Y:S01]  /*4100*/  LDG.E.U8 R29, desc[UR26][R18.64] ;  /* 0x0000001a121d7981 */ /* 0x000522000c1e1100 */
[----:B------:R-:W-:-:S03]  /*4110*/  IADD3.X R23, R25, UR7, RZ, P1, !PT ;  /* 0x0000000719177c10 */ /* 0x000fc60008ffe4ff */
[----:B------:R-:W4:Y:S01]  /*4120*/  LDL R25, [R1+0x218] ;  /* 0x0002180001197983 */ /* 0x000f220000100800 */
[----:B--2---:R-:W-:-:S03]  /*4130*/  IADD3 R18, P1, R24, UR4, RZ ;  /* 0x0000000418127c10 */ /* 0x004fc6000ff3e0ff */
[----:B------:R-:W2:Y:S01]  /*4140*/  LDL R24, [R1+0x1e4] ;  /* 0x0001e40001187983 */ /* 0x000ea20000100800 */
[----:B---3--:R-:W-:-:S03]  /*4150*/  IADD3.X R19, R0, UR7, RZ, P1, !PT ;  /* 0x0000000700137c10 */ /* 0x008fc60008ffe4ff */
[----:B------:R-:W3:Y:S01]  /*4160*/  LDL R0, [R1+0x220] ;  /* 0x0002200001007983 */ /* 0x000ee20000100800 */
[----:B-----5:R-:W-:-:S03]  /*4170*/  IADD3.X R21, R30, UR7, RZ, P2, !PT ;  /* 0x000000071e157c10 */ /* 0x020fc600097fe4ff */
[----:B------:R0:W5:Y:S02]  /*4180*/  LDG.E.U8 R30, desc[UR26][R22.64] ;  /* 0x0000001a161e7981 */ /* 0x000164000c1e1100 */
[----:B0-----:R-:W-:Y:S02]  /*4190*/  IADD3 R22, P2, R31, UR4, RZ ;  /* 0x000000041f167c10 */ /* 0x001fe4000ff5e0ff */
[----:B------:R0:W5:Y:S02]  /*41a0*/  LDG.E.U8 R31, desc[UR26][R20.64] ;  /* 0x0000001a141f7981 */ /* 0x000164000c1e1100 */
[----:B----4-:R-:W-:Y:S02]  /*41b0*/  IADD3.X R23, R32, UR7, RZ, P2, !PT ;  /* 0x0000000720177c10 */ /* 0x010fe400097fe4ff */
[----:B------:R1:W4:Y:S01]  /*41c0*/  LDG.E.U8 R32, desc[UR26][R18.64] ;  /* 0x0000001a12207981 */ /* 0x000322000c1e1100 */
[----:B0-----:R-:W-:-:S04]  /*41d0*/  IADD3 R20, P1, R49, UR4, RZ ;  /* 0x0000000431147c10 */ /* 0x001fc8000ff3e0ff */
[----:B------:R-:W-:Y:S02]  /*41e0*/  IADD3.X R21, R33, UR7, RZ, P1, !PT ;  /* 0x0000000721157c10 */ /* 0x000fe40008ffe4ff */
[----:B------:R0:W4:Y:S01]  /*41f0*/  LDG.E.U8 R33, desc[UR26][R22.64] ;  /* 0x0000001a16217981 */ /* 0x000122000c1e1100 */
[----:B-1----:R-:W-:-:S04]  /*4200*/  IADD3 R18, P2, R48, UR4, RZ ;  /* 0x0000000430127c10 */ /* 0x002fc8000ff5e0ff */
[----:B------:R-:W-:Y:S02]  /*4210*/  IADD3.X R19, R34, UR7, RZ, P2, !PT ;  /* 0x0000000722137c10 */ /* 0x000fe400097fe4ff */
[----:B------:R1:W4:Y:S01]  /*4220*/  LDG.E.U8 R34, desc[UR26][R20.64] ;  /* 0x0000001a14227981 */ /* 0x000322000c1e1100 */
[----:B0-----:R-:W-:-:S04]  /*4230*/  IADD3 R22, P1, R47, UR4, RZ ;  /* 0x000000042f167c10 */ /* 0x001fc8000ff3e0ff */
[----:B------:R-:W-:Y:S02]  /*4240*/  IADD3.X R23, R35, UR7, RZ, P1, !PT ;  /* 0x0000000723177c10 */ /* 0x000fe40008ffe4ff */
[----:B------:R0:W4:Y:S01]  /*4250*/  LDG.E.U8 R35, desc[UR26][R18.64] ;  /* 0x0000001a12237981 */ /* 0x000122000c1e1100 */
[----:B-1----:R-:W-:-:S04]  /*4260*/  IADD3 R20, P2, R46, UR4, RZ ;  /* 0x000000042e147c10 */ /* 0x002fc8000ff5e0ff */
[----:B------:R-:W-:Y:S02]  /*4270*/  IADD3.X R21, R25, UR7, RZ, P2, !PT ;  /* 0x0000000719157c10 */ /* 0x000fe400097fe4ff */
[----:B--2---:R-:W-:Y:S02]  /*4280*/  IADD3 R24, P2, R24, UR4, RZ ;  /* 0x0000000418187c10 */ /* 0x004fe4000ff5e0ff */
[----:B0-----:R-:W-:Y:S02]  /*4290*/  IADD3 R18, P1, R36, UR4, RZ ;  /* 0x0000000424127c10 */ /* 0x001fe4000ff3e0ff */
[----:B------:R0:W2:Y:S01]  /*42a0*/  LDG.E.U8 R36, desc[UR26][R22.64] ;  /* 0x0000001a16247981 */ /* 0x0000a2000c1e1100 */
[----:B------:R-:W-:Y:S02]  /*42b0*/  IADD3.X R25, R38, UR7, RZ, P2, !PT ;  /* 0x0000000726197c10 */ /* 0x000fe400097fe4ff */
[----:B------:R-:W-:Y:S02]  /*42c0*/  IADD3.X R19, R37, UR7, RZ, P1, !PT ;  /* 0x0000000725137c10 */ /* 0x000fe40008ffe4ff */
[----:B------:R1:W2:Y:S04]  /*42d0*/  LDG.E.U8 R37, desc[UR26][R20.64] ;  /* 0x0000001a14257981 */ /* 0x0002a8000c1e1100 */
[----:B------:R1:W2:Y:S01]  /*42e0*/  LDG.E.U8 R38, desc[UR26][R18.64] ;  /* 0x0000001a12267981 */ /* 0x0002a2000c1e1100 */
[----:B0-----:R-:W-:-:S04]  /*42f0*/  IADD3 R22, P1, R45, UR4, RZ ;  /* 0x000000042d167c10 */ /* 0x001fc8000ff3e0ff */
[----:B------:R-:W-:Y:S02]  /*4300*/  IADD3.X R23, R39, UR7, RZ, P1, !PT ;  /* 0x0000000727177c10 */ /* 0x000fe40008ffe4ff */
[----:B------:R0:W2:Y:S01]  /*4310*/  LDG.E.U8 R39, desc[UR26][R24.64] ;  /* 0x0000001a18277981 */ /* 0x0000a2000c1e1100 */
[----:B-1----:R-:W-:Y:S02]  /*4320*/  IADD3 R20, P2, R44, UR4, RZ ;  /* 0x000000042c147c10 */ /* 0x002fe4000ff5e0ff */
[----:B------:R-:W-:Y:S01]  /*4330*/  IADD3 R18, P3, R43, UR4, RZ ;  /* 0x000000042b127c10 */ /* 0x000fe2000ff7e0ff */
[----:B------:R-:W2:Y:S01]  /*4340*/  LDG.E.U8 R22, desc[UR26][R22.64] ;  /* 0x0000001a16167981 */ /* 0x000ea2000c1e1100 */
[----:B------:R-:W-:Y:S02]  /*4350*/  IADD3.X R21, R41, UR7, RZ, P2, !PT ;  /* 0x0000000729157c10 */ /* 0x000fe400097fe4ff */
[----:B0-----:R-:W-:-:S03]  /*4360*/  IADD3 R24, P1, R42, UR4, RZ ;  /* 0x000000042a187c10 */ /* 0x001fc6000ff3e0ff */
[----:B------:R-:W2:Y:S01]  /*4370*/  LDG.E.U8 R20, desc[UR26][R20.64] ;  /* 0x0000001a14147981 */ /* 0x000ea2000c1e1100 */
[----:B------:R-:W-:-:S03]  /*4380*/  IADD3.X R19, R40, UR7, RZ, P3, !PT ;  /* 0x0000000728137c10 */ /* 0x000fc60009ffe4ff */
[----:B------:R-:W2:Y:S04]  /*4390*/  LDL R23, [R1+0x24c] ;  /* 0x00024c0001177983 */ /* 0x000ea80000100800 */
[----:B------:R-:W2:Y:S04]  /*43a0*/  LDG.E.U8 R18, desc[UR26][R18.64] ;  /* 0x0000001a12127981 */ /* 0x000ea8000c1e1100 */
[----:B------:R-:W2:Y:S04]  /*43b0*/  LDL R21, [R1+0x228] ;  /* 0x0002280001157983 */ /* 0x000ea80000100800 */
[----:B------:R-:W2:Y:S01]  /*43c0*/  LDL R19, [R1+0x240] ;  /* 0x0002400001137983 */ /* 0x000ea20000100800 */
[----:B---3--:R-:W-:-:S05]  /*43d0*/  IADD3.X R25, R0, UR7, RZ, P1, !PT ;  /* 0x0000000700197c10 */ /* 0x008fca0008ffe4ff */
[----:B------:R-:W3:Y:S01]  /*43e0*/  LDG.E.U8 R24, desc[UR26][R24.64] ;  /* 0x0000001a18187981 */ /* 0x000ee2000c1e1100 */
[----:B------:R-:W0:Y:S01]  /*43f0*/  S2R R40, SR_TID.X ;  /* 0x0000000000287919 */ /* 0x000e220000002100 */
[----:B------:R-:W-:Y:S01]  /*4400*/  USHF.L.U32 UR7, UR20, 0x7, URZ ;  /* 0x0000000714077899 */ /* 0x000fe2000800063f */
[----:B0-----:R-:W-:-:S04]  /*4410*/  LOP3.LUT R0, R40, 0x180, RZ, 0xc0, !PT ;  /* 0x0000018028007812 */ /* 0x001fc800078ec0ff */
[----:B------:R-:W-:-:S04]  /*4420*/  SHF.R.U32.HI R0, RZ, 0x3, R0 ;  /* 0x00000003ff007819 */ /* 0x000fc80000011600 */
[----:B------:R-:W-:Y:S01]  /*4430*/  LOP3.LUT R0, R0, 0x1ff, R40, 0x78, !PT ;  /* 0x000001ff00007812 */ /* 0x000fe200078e7828 */
[----:B------:R-:W-:Y:S01]  /*4440*/  BAR.SYNC.DEFER_BLOCKING 0x0 ;  /* 0x0000000000007b1d */ /* 0x000fe20000010000 */
[----:B------:R-:W-:-:S05]  /*4450*/  ULOP3.LUT UR7, UR7, 0x600, URZ, 0xc0, !UPT ;  /* 0x0000060007077892 */ /* 0x000fca000f8ec03f */
[----:B------:R0:W-:Y:S04]  /*4460*/  STS.U8 [R0+UR25+0x8000], R3 ;  /* 0x0080000300007988 */ /* 0x0001e80008000019 */
        /* <DEDUP_REMOVED lines=8> */
[----:B------:R-:W-:Y:S04]  /*44f0*/  STS.U8 [R0+UR25+0xa000], R28 ;  /* 0x00a0001c00007988 */ /* 0x000fe80008000019 */
[----:B-----5:R-:W-:Y:S04]  /*4500*/  STS.U8 [R0+UR25+0xa400], R30 ;  /* 0x00a4001e00007988 */ /* 0x020fe80008000019 */
[----:B----4-:R-:W-:Y:S04]  /*4510*/  STS.U8 [R0+UR25+0xa800], R32 ;  /* 0x00a8002000007988 */ /* 0x010fe80008000019 */
[----:B------:R-:W-:Y:S04]  /*4520*/  STS.U8 [R0+UR25+0xac00], R33 ;  /* 0x00ac002100007988 */ /* 0x000fe80008000019 */
[----:B------:R-:W-:Y:S04]  /*4530*/  STS.U8 [R0+UR25+0xb000], R34 ;  /* 0x00b0002200007988 */ /* 0x000fe80008000019 */
[----:B------:R-:W-:Y:S04]  /*4540*/  STS.U8 [R0+UR25+0xb400], R35 ;  /* 0x00b4002300007988 */ /* 0x000fe80008000019 */
[----:B--2---:R-:W-:Y:S04]  /*4550*/  STS.U8 [R0+UR25+0xb800], R36 ;  /* 0x00b8002400007988 */ /* 0x004fe80008000019 */
[----:B------:R-:W-:Y:S04]  /*4560*/  STS.U8 [R0+UR25+0xbc00], R37 ;  /* 0x00bc002500007988 */ /* 0x000fe80008000019 */
[----:B------:R-:W-:Y:S04]  /*4570*/  STS.U8 [R3+UR25+0x8200], R2 ;  /* 0x0082000203007988 */ /* 0x000fe80008000019 */
[----:B------:R-:W-:Y:S04]  /*4580*/  STS.U8 [R3+UR25+0x8600], R9 ;  /* 0x0086000903007988 */ /* 0x000fe80008000019 */
[----:B------:R-:W-:Y:S04]  /*4590*/  STS.U8 [R3+UR25+0x8a00], R8 ;  /* 0x008a000803007988 */ /* 0x000fe80008000019 */
[----:B------:R-:W-:Y:S04]  /*45a0*/  STS.U8 [R3+UR25+0x8e00], R7 ;  /* 0x008e000703007988 */ /* 0x000fe80008000019 */
[----:B------:R-:W-:Y:S04]  /*45b0*/  STS.U8 [R3+UR25+0x9200], R6 ;  /* 0x0092000603007988 */ /* 0x000fe80008000019 */
[----:B------:R-:W-:Y:S04]  /*45c0*/  STS.U8 [R3+UR25+0x9600], R5 ;  /* 0x0096000503007988 */ /* 0x000fe80008000019 */
[----:B------:R0:W-:Y:S04]  /*45d0*/  STS.U8 [R3+UR25+0x9a00], R4 ;  /* 0x009a000403007988 */ /* 0x0001e80008000019 */
[----:B------:R-:W-:Y:S04]  /*45e0*/  STS.U8 [R3+UR25+0x9e00], R10 ;  /* 0x009e000a03007988 */ /* 0x000fe80008000019 */
[----:B------:R-:W-:Y:S04]  /*45f0*/  STS.U8 [R3+UR25+0xa200], R29 ;  /* 0x00a2001d03007988 */ /* 0x000fe80008000019 */
[----:B------:R-:W-:Y:S04]  /*4600*/  STS.U8 [R3+UR25+0xa600], R31 ;  /* 0x00a6001f03007988 */ /* 0x000fe80008000019 */
[----:B------:R-:W-:Y:S04]  /*4610*/  STS.U8 [R3+UR25+0xaa00], R38 ;  /* 0x00aa002603007988 */ /* 0x000fe80008000019 */
[----:B------:R-:W-:Y:S04]  /*4620*/  STS.U8 [R3+UR25+0xae00], R39 ;  /* 0x00ae002703007988 */ /* 0x000fe80008000019 */
[----:B------:R-:W-:Y:S04]  /*4630*/  STS.U8 [R3+UR25+0xb200], R22 ;  /* 0x00b2001603007988 */ /* 0x000fe80008000019 */
[----:B------:R1:W-:Y:S04]  /*4640*/  STS.U8 [R3+UR25+0xb600], R20 ;  /* 0x00b6001403007988 */ /* 0x0003e80008000019 */
[----:B------:R2:W-:Y:S01]  /*4650*/  STS.U8 [R3+UR25+0xba00], R18 ;  /* 0x00ba001203007988 */ /* 0x0005e20008000019 */
[----:B------:R-:W-:Y:S01]  /*4660*/  ULEA.HI UR7, UR25, UR7, URZ, 0x1c ;  /* 0x0000000719077291 */ /* 0x000fe2000f8fe03f */
[----:B0-----:R-:W-:-:S02]  /*4670*/  IADD3 R4, P1, R97, UR5, RZ ;  /* 0x0000000561047c10 */ /* 0x001fc4000ff3e0ff */
[----:B------:R-:W-:Y:S01]  /*4680*/  IADD3 R6, P2, R96, UR5, RZ ;  /* 0x0000000560067c10 */ /* 0x000fe2000ff5e0ff */
[----:B------:R-:W-:Y:S01]  /*4690*/  ULOP3.LUT UR16, UR7, 0x3fff, URZ, 0xc0, !UPT ;  /* 0x00003fff07107892 */ /* 0x000fe2000f8ec03f */
[----:B-1----:R-:W4:Y:S03]  /*46a0*/  LDL R20, [R1+0x258] ;  /* 0x0002580001147983 */ /* 0x002f260000100800 */
[----:B------:R-:W-:Y:S01]  /*46b0*/  UIADD3 UR8, UP0, UR16, 0x2, URZ ;  /* 0x0000000210087890 */ /* 0x000fe2000ff1e03f */
[----:B------:R-:W5:Y:S01]  /*46c0*/  LDL R22, [R1+0x26c] ;  /* 0x00026c0001167983 */ /* 0x000f620000100800 */
[----:B------:R-:W-:Y:S02]  /*46d0*/  UMOV UR7, URZ ;  /* 0x0000003f00077c82 */ /* 0x000fe40008000000 */
[----:B------:R-:W-:Y:S01]  /*46e0*/  UIADD3.X UR9, UR7, 0x40000040, URZ, UP0, !UPT ;  /* 0x4000004007097890 */ /* 0x000fe200087fe43f */
[----:B------:R-:W5:Y:S01]  /*46f0*/  LDL R17, [R1+0x260] ;  /* 0x0002600001117983 */ /* 0x000f620000100800 */
[----:B------:R-:W-:-:S03]  /*4700*/  USHF.R.S32.HI UR7, URZ, 0x1f, UR5 ;  /* 0x0000001f3f077899 */ /* 0x000fc60008011405 */
[----:B------:R-:W5:Y:S03]  /*4710*/  LDL R16, [R1+0x270] ;  /* 0x0002700001107983 */ /* 0x000f660000100800 */
[----:B------:R-:W-:Y:S01]  /*4720*/  IADD3.X R5, R21, UR7, RZ, P1, !PT ;  /* 0x0000000715057c10 */ /* 0x000fe20008ffe4ff */
[----:B------:R-:W5:Y:S04]  /*4730*/  LDL R15, [R1+0x28c] ;  /* 0x00028c00010f7983 */ /* 0x000f680000100800 */
[----:B------:R-:W5:Y:S01]  /*4740*/  LDL R21, [R1+0x264] ;  /* 0x0002640001157983 */ /* 0x000f620000100800 */
[----:B------:R-:W-:Y:S02]  /*4750*/  IADD3 R8, P1, R95, UR5, RZ ;  /* 0x000000055f087c10 */ /* 0x000fe4000ff3e0ff */
[----:B------:R-:W-:Y:S01]  /*4760*/  IADD3.X R7, R94, UR7, RZ, P2, !PT ;  /* 0x000000075e077c10 */ /* 0x000fe200097fe4ff */
[----:B------:R-:W5:Y:S01]  /*4770*/  LDL R14, [R1+0x280] ;  /* 0x00028000010e7983 */ /* 0x000f620000100800 */
[----:B------:R-:W-:-:S03]  /*4780*/  IADD3.X R9, R92, UR7, RZ, P1, !PT ;  /* 0x000000075c097c10 */ /* 0x000fc60008ffe4ff */
[----:B------:R-:W5:Y:S04]  /*4790*/  LDL R94, [R1+0x274] ;  /* 0x00027400015e7983 */ /* 0x000f680000100800 */
[----:B------:R-:W5:Y:S04]  /*47a0*/  LDL R92, [R1+0x284] ;  /* 0x00028400015c7983 */ /* 0x000f680000100800 */
[----:B------:R-:W5:Y:S04]  /*47b0*/  LDL R2, [R1+0x290] ;  /* 0x0002900001027983 */ /* 0x000f680000100800 */
[----:B------:R-:W5:Y:S04]  /*47c0*/  LDL R11, [R1+0x288] ;  /* 0x00028800010b7983 */ /* 0x000f680000100800 */
[----:B------:R-:W5:Y:S04]  /*47d0*/  LDL R10, [R1+0x29c] ;  /* 0x00029c00010a7983 */ /* 0x000f680000100800 */
[----:B---3--:R0:W-:Y:S01]  /*47e0*/  STS.U8 [R3+UR25+0xbe00], R24 ;  /* 0x00be001803007988 */ /* 0x0081e20008000019 */
[----:B------:R1:W-:Y:S06]  /*47f0*/  MEMBAR.ALL.CTA ;  /* 0x0000000000007992 */ /* 0x0003ec0000008000 */
[----:B-1----:R-:W1:Y:S02]  /*4800*/  FENCE.VIEW.ASYNC.S ;  /* 0x00000000000073c6 */ /* 0x002e640000000000 */
[----:B-1----:R-:W-:Y:S06]  /*4810*/  BAR.SYNC.DEFER_BLOCKING 0x0 ;  /* 0x0000000000007b1d */ /* 0x002fec0000010000 */
[----:B--2---:R1:W2:Y:S04]  /*4820*/  LDG.E.U8 R18, desc[UR26][R4.64] ;  /* 0x0000001a04127981 */ /* 0x0042a8000c1e1100 */
[----:B------:R3:W2:Y:S01]  /*4830*/  LDG.E.U8 R125, desc[UR26][R6.64] ;  /* 0x0000001a067d7981 */ /* 0x0006a2000c1e1100 */
[----:B-1----:R-:W-:-:S03]  /*4840*/  IADD3 R4, P2, R93, UR5, RZ ;  /* 0x000000055d047c10 */ /* 0x002fc6000ff5e0ff */
[----:B------:R-:W2:Y:S01]  /*4850*/  LDL R93, [R1+0x268] ;  /* 0x00026800015d7983 */ /* 0x000ea20000100800 */
[----:B---3--:R-:W-:-:S03]  /*4860*/  IADD3 R6, P1, R23, UR5, RZ ;  /* 0x0000000517067c10 */ /* 0x008fc6000ff3e0ff */
[----:B------:R-:W3:Y:S01]  /*4870*/  LDL R23, [R1+0x27c] ;  /* 0x00027c0001177983 */ /* 0x000ee20000100800 */
[----:B------:R-:W-:-:S03]  /*4880*/  IADD3.X R5, R19, UR7, RZ, P2, !PT ;  /* 0x0000000713057c10 */ /* 0x000fc600097fe4ff */
[----:B------:R1:W3:Y:S01]  /*4890*/  LDG.E.U8 R19, desc[UR26][R8.64] ;  /* 0x0000001a08137981 */ /* 0x0002e2000c1e1100 */
[----:B------:R-:W-:-:S03]  /*48a0*/  IADD3.X R7, R90, UR7, RZ, P1, !PT ;  /* 0x000000075a077c10 */ /* 0x000fc60008ffe4ff */
[----:B------:R-:W3:Y:S04]  /*48b0*/  LDL R90, [R1+0x294] ;  /* 0x00029400015a7983 */ /* 0x000ee80000100800 */
[----:B------:R0:W3:Y:S01]  /*48c0*/  LDG.E.U8 R123, desc[UR26][R4.64] ;  /* 0x0000001a047b7981 */ /* 0x0000e2000c1e1100 */
[----:B-1----:R-:W-:-:S03]  /*48d0*/  IADD3 R8, P2, R91, UR5, RZ ;  /* 0x000000055b087c10 */ /* 0x002fc6000ff5e0ff */
[----:B------:R-:W3:Y:S04]  /*48e0*/  LDL R91, [R1+0x278] ;  /* 0x00027800015b7983 */ /* 0x000ee80000100800 */
[----:B------:R-:W3:Y:S01]  /*48f0*/  LDG.E.U8 R101, desc[UR26][R6.64] ;  /* 0x0000001a06657981 */ /* 0x000ee2000c1e1100 */
[----:B0-----:R-:W-:-:S03]  /*4900*/  IADD3 R4, P1, R89, UR5, RZ ;  /* 0x0000000559047c10 */ /* 0x001fc6000ff3e0ff */
[----:B------:R-:W3:Y:S01]  /*4910*/  LDL R89, [R1+0x2a4] ;  /* 0x0002a40001597983 */ /* 0x000ee20000100800 */
[----:B------:R-:W-:-:S03]  /*4920*/  IADD3.X R9, R88, UR7, RZ, P2, !PT ;  /* 0x0000000758097c10 */ /* 0x000fc600097fe4ff */
[----:B------:R-:W3:Y:S04]  /*4930*/  LDL R88, [R1+0x298] ;  /* 0x0002980001587983 */ /* 0x000ee80000100800 */
[----:B------:R5:W3:Y:S01]  /*4940*/  LDG.E.U8 R122, desc[UR26][R8.64] ;  /* 0x0000001a087a7981 */ /* 0x000ae2000c1e1100 */
[----:B----4-:R-:W-:-:S03]  /*4950*/  IADD3.X R5, R20, UR7, RZ, P1, !PT ;  /* 0x0000000714057c10 */ /* 0x010fc60008ffe4ff */
[----:B------:R-:W4:Y:S01]  /*4960*/  LDL R20, [R1+0x2a0] ;  /* 0x0002a00001147983 */ /* 0x000f220000100800 */
[----:B-----5:R-:W-:-:S03]  /*4970*/  IADD3 R8, P1, R22, UR5, RZ ;  /* 0x0000000516087c10 */ /* 0x020fc6000ff3e0ff */
[----:B------:R0:W5:Y:S01]  /*4980*/  LDG.E.U8 R22, desc[UR26][R4.64] ;  /* 0x0000001a04167981 */ /* 0x000162000c1e1100 */
[----:B------:R-:W-:-:S03]  /*4990*/  IADD3 R6, P2, R21, UR5, RZ ;  /* 0x0000000515067c10 */ /* 0x000fc6000ff5e0ff */
[----:B------:R-:W5:Y:S01]  /*49a0*/  LDL R21, [R1+0x2ac] ;  /* 0x0002ac0001157983 */ /* 0x000f620000100800 */
[----:B------:R-:W-:-:S03]  /*49b0*/  IADD3.X R7, R17, UR7, RZ, P2, !PT ;  /* 0x0000000711077c10 */ /* 0x000fc600097fe4ff */
[----:B------:R-:W5:Y:S01]  /*49c0*/  LDL R17, [R1+0x2a8] ;  /* 0x0002a80001117983 */ /* 0x000f620000100800 */
[----:B0-----:R-:W-:-:S03]  /*49d0*/  IADD3 R4, P2, R94, UR5, RZ ;  /* 0x000000055e047c10 */ /* 0x001fc6000ff5e0ff */
[----:B------:R3:W5:Y:S01]  /*49e0*/  LDG.E.U8 R121, desc[UR26][R6.64] ;  /* 0x0000001a06797981 */ /* 0x000762000c1e1100 */
[----:B------:R-:W-:-:S03]  /*49f0*/  IADD3.X R5, R16, UR7, RZ, P2, !PT ;  /* 0x0000000710057c10 */ /* 0x000fc600097fe4ff */
[----:B------:R-:W5:Y:S04]  /*4a00*/  LDL R16, [R1+0x2b4] ;  /* 0x0002b40001107983 */ /* 0x000f680000100800 */
[----:B------:R-:W5:Y:S01]  /*4a10*/  LDG.E.U8 R119, desc[UR26][R4.64] ;  /* 0x0000001a04777981 */ /* 0x000f62000c1e1100 */
[----:B------:R-:W-:-:S03]  /*4a20*/  WARPGROUP.ARRIVE ;  /* 0x00000000000079c5 */ /* 0x000fc60000000000 */
[----:B------:R-:W5:Y:S03]  /*4a30*/  LDL R94, [R1+0x2cc] ;  /* 0x0002cc00015e7983 */ /* 0x000f660000100800 */
[----:B------:R-:W-:Y:S01]  /*4a40*/  QGMMA.64x128x32.F32.E4M3.E4M3 R24, gdesc[UR16], RZ, !UPT, gsb0 ;  /* 0x01e00000101879f3 */ /* 0x000fe2000c0008ff */
[----:B--2---:R-:W-:Y:S02]  /*4a50*/  IADD3.X R9, R93, UR7, RZ, P1, !PT ;  /* 0x000000075d097c10 */ /* 0x004fe40008ffe4ff */
[----:B------:R-:W2:Y:S01]  /*4a60*/  LDL R93, [R1+0x2c8] ;  /* 0x0002c800015d7983 */ /* 0x000ea20000100800 */
[----:B---3--:R-:W-:-:S03]  /*4a70*/  IADD3 R6, P1, R23, UR5, RZ ;  /* 0x0000000517067c10 */ /* 0x008fc6000ff3e0ff */
[----:B------:R0:W3:Y:S02]  /*4a80*/  LDG.E.U8 R23, desc[UR26][R8.64] ;  /* 0x0000001a08177981 */ /* 0x0000e4000c1e1100 */
[----:B0-----:R-:W-:Y:S02]  /*4a90*/  IADD3 R8, P2, R92, UR5, RZ ;  /* 0x000000055c087c10 */ /* 0x001fe4000ff5e0ff */
[----:B------:R-:W3:Y:S01]  /*4aa0*/  LDL R92, [R1+0x2d4] ;  /* 0x0002d400015c7983 */ /* 0x000ee20000100800 */
[----:B------:R-:W-:Y:S02]  /*4ab0*/  IADD3.X R7, R91, UR7, RZ, P1, !PT ;  /* 0x000000075b077c10 */ /* 0x000fe40008ffe4ff */
[----:B------:R-:W-:Y:S01]  /*4ac0*/  IADD3 R4, P1, R15, UR5, RZ ;  /* 0x000000050f047c10 */ /* 0x000fe2000ff3e0ff */
[----:B------:R-:W3:Y:S04]  /*4ad0*/  LDL R91, [R1+0x2d0] ;  /* 0x0002d000015b7983 */ /* 0x000ee80000100800 */
[----:B------:R-:W2:Y:S01]  /*4ae0*/  LDL R15, [R1+0x2bc] ;  /* 0x0002bc00010f7983 */ /* 0x000ea20000100800 */
[----:B------:R-:W-:-:S03]  /*4af0*/  IADD3.X R9, R14, UR7, RZ, P2, !PT ;  /* 0x000000070e097c10 */ /* 0x000fc600097fe4ff */
[----:B------:R-:W3:Y:S04]  /*4b00*/  LDL R14, [R1+0x2b0] ;  /* 0x0002b000010e7983 */ /* 0x000ee80000100800 */
[----:B------:R0:W3:Y:S01]  /*4b10*/  LDG.E.U8 R100, desc[UR26][R6.64] ;  /* 0x0000001a06647981 */ /* 0x0000e2000c1e1100 */
[----:B------:R-:W-:-:S03]  /*4b20*/  IADD3.X R5, R11, UR7, RZ, P1, !PT ;  /* 0x000000070b057c10 */ /* 0x000fc60008ffe4ff */
[----:B------:R-:W3:Y:S01]  /*4b30*/  LDG.E.U8 R118, desc[UR26][R8.64] ;  /* 0x0000001a08767981 */ /* 0x000ee2000c1e1100 */
[----:B0-----:R-:W-:-:S03]  /*4b40*/  IADD3 R6, P2, R90, UR5, RZ ;  /* 0x000000055a067c10 */ /* 0x001fc6000ff5e0ff */
[----:B------:R0:W3:Y:S01]  /*4b50*/  LDG.E.U8 R98, desc[UR26][R4.64] ;  /* 0x0000001a04627981 */ /* 0x0000e2000c1e1100 */
[----:B------:R-:W-:-:S03]  /*4b60*/  IADD3.X R7, R2, UR7, RZ, P2, !PT ;  /* 0x0000000702077c10 */ /* 0x000fc600097fe4ff */
[----:B------:R-:W3:Y:S04]  /*4b70*/  LDL R90, [R1+0x2dc] ;  /* 0x0002dc00015a7983 */ /* 0x000ee80000100800 */
[----:B------:R-:W3:Y:S01]  /*4b80*/  LDL R2, [R1+0x2b8] ;  /* 0x0002b80001027983 */ /* 0x000ee20000100800 */
[----:B0-----:R-:W-:-:S03]  /*4b90*/  IADD3 R4, P2, R89, UR5, RZ ;  /* 0x0000000559047c10 */ /* 0x001fc6000ff5e0ff */
[----:B------:R-:W3:Y:S01]  /*4ba0*/  LDL R89, [R1+0x2d8] ;  /* 0x0002d80001597983 */ /* 0x000ee20000100800 */
[----:B------:R-:W-:Y:S01]  /*4bb0*/  IADD3 R10, P1, R10, UR5, RZ ;  /* 0x000000050a0a7c10 */ /* 0x000fe2000ff3e0ff */
[----:B------:R-:W-:Y:S02]  /*4bc0*/  WARPGROUP.DEPBAR.LE gsb0, 0x0 ;  /* 0x00008000000079c5 */ /* 0x000fe40000010000 */
[----:B------:R0:W3:Y:S01]  /*4bd0*/  LDG.E.U8 R116, desc[UR26][R6.64] ;  /* 0x0000001a06747981 */ /* 0x0000e2000c1e1100 */
[----:B------:R-:W-:-:S03]  /*4be0*/  IADD3.X R11, R88, UR7, RZ, P1, !PT ;  /* 0x00000007580b7c10 */ /* 0x000fc60008ffe4ff */
[----:B------:R-:W3:Y:S01]  /*4bf0*/  LDL R88, [R1+0x2e4] ;  /* 0x0002e40001587983 */ /* 0x000ee20000100800 */
[----:B------:R-:W-:-:S03]  /*4c00*/  WARPGROUP.ARRIVE ;  /* 0x00000000000079c5 */ /* 0x000fc60000000000 */
[----:B------:R-:W3:Y:S03]  /*4c10*/  LDG.E.U8 R97, desc[UR26][R10.64] ;  /* 0x0000001a0a617981 */ /* 0x000ee6000c1e1100 */
[----:B------:R-:W-:Y:S01]  /*4c20*/  QGMMA.64x128x32.F32.E4M3.E4M3 R24, gdesc[UR8], R24, gsb0 ;  /* 0x01e00000081879f3 */ /* 0x000fe20008000818 */
[----:B------:R-:W3:Y:S04]  /*4c30*/  LDL R11, [R1+0x2f8] ;  /* 0x0002f800010b7983 */ /* 0x000ee80000100800 */
[----:B------:R-:W3:Y:S01]  /*4c40*/  LDL R10, [R1+0x324] ;  /* 0x00032400010a7983 */ /* 0x000ee20000100800 */
[----:B----4-:R-:W-:-:S03]  /*4c50*/  IADD3.X R5, R20, UR7, RZ, P2, !PT ;  /* 0x0000000714057c10 */ /* 0x010fc600097fe4ff */
[----:B------:R-:W4:Y:S04]  /*4c60*/  LDL R20, [R1+0x2ec] ;  /* 0x0002ec0001147983 */ /* 0x000f280000100800 */
[----:B------:R2:W4:Y:S01]  /*4c70*/  LDG.E.U8 R113, desc[UR26][R4.64] ;  /* 0x0000001a04717981 */ /* 0x000522000c1e1100 */
[----:B-----5:R-:W-:-:S03]  /*4c80*/  IADD3 R8, P1, R21, UR5, RZ ;  /* 0x0000000515087c10 */ /* 0x020fc6000ff3e0ff */
[----:B------:R-:W5:Y:S01]  /*4c90*/  LDL R21, [R1+0x2e0] ;  /* 0x0002e00001157983 */ /* 0x000f620000100800 */
[----:B------:R-:W-:-:S03]  /*4ca0*/  IADD3.X R9, R17, UR7, RZ, P1, !PT ;  /* 0x0000000711097c10 */ /* 0x000fc60008ffe4ff */
[----:B------:R-:W4:Y:S04]  /*4cb0*/  LDL R17, [R1+0x2e8] ;  /* 0x0002e80001117983 */ /* 0x000f280000100800 */
[----:B------:R-:W4:Y:S01]  /*4cc0*/  LDG.E.U8 R96, desc[UR26][R8.64] ;  /* 0x0000001a08607981 */ /* 0x000f22000c1e1100 */
[----:B0-----:R-:W-:-:S03]  /*4cd0*/  IADD3 R6, P1, R16, UR5, RZ ;  /* 0x0000000510067c10 */ /* 0x001fc6000ff3e0ff */
[----:B------:R-:W4:Y:S04]  /*4ce0*/  LDL R16, [R1+0x2f4] ;  /* 0x0002f40001107983 */ /* 0x000f280000100800 */
[----:B------:R-:W4:Y:S04]  /*4cf0*/  LDL R9, [R1+0x300] ;  /* 0x0003000001097983 */ /* 0x000f280000100800 */
[----:B------:R-:W4:Y:S01]  /*4d00*/  LDL R8, [R1+0x318] ;  /* 0x0003180001087983 */ /* 0x000f220000100800 */
[----:B------:R-:W-:Y:S01]  /*4d10*/  UIADD3.64 UR28, UR8, 0x2, URZ ;  /* 0x00000002081c7897 */ /* 0x000fe2000fffe03f */
[----:B------:R-:W-:-:S02]  /*4d20*/  WARPGROUP.DEPBAR.LE gsb0, 0x0 ;  /* 0x00008000000079c5 */ /* 0x000fc40000010000 */
[----:B------:R-:W-:-:S06]  /*4d30*/  WARPGROUP.ARRIVE ;  /* 0x00000000000079c5 */ /* 0x000fcc0000000000 */
[----:B------:R-:W-:Y:S01]  /*4d40*/  QGMMA.64x128x32.F32.E4M3.E4M3 R24, gdesc[UR28], R24, gsb0 ;  /* 0x01e000001c1879f3 */ /* 0x000fe20008000818 */
[----:B--2---:R-:W-:Y:S02]  /*4d50*/  IADD3 R4, P2, R15, UR5, RZ ;  /* 0x000000050f047c10 */ /* 0x004fe4000ff5e0ff */
[----:B------:R-:W2:Y:S01]  /*4d60*/  LDL R15, [R1+0x2f0] ;  /* 0x0002f000010f7983 */ /* 0x000ea20000100800 */
[----:B---3--:R-:W-:-:S03]  /*4d70*/  IADD3.X R7, R14, UR7, RZ, P1, !PT ;  /* 0x000000070e077c10 */ /* 0x008fc60008ffe4ff */
[----:B------:R-:W3:Y:S04]  /*4d80*/  LDL R14, [R1+0x2fc] ;  /* 0x0002fc00010e7983 */ /* 0x000ee80000100800 */
[----:B------:R-:W3:Y:S01]  /*4d90*/  LDG.E.U8 R111, desc[UR26][R6.64] ;  /* 0x0000001a066f7981 */ /* 0x000ee2000c1e1100 */
[----:B------:R-:W-:-:S03]  /*4da0*/  UIADD3.64 UR12, UR8, 0x4, URZ ;  /* 0x00000004080c7897 */ /* 0x000fc6000fffe03f */
[----:B------:R-:W3:Y:S01]  /*4db0*/  LDL R6, [R1+0x320] ;  /* 0x0003200001067983 */ /* 0x000ee20000100800 */
[----:B------:R-:W-:-:S03]  /*4dc0*/  WARPGROUP.DEPBAR.LE gsb0, 0x0 ;  /* 0x00008000000079c5 */ /* 0x000fc60000010000 */
[----:B------:R-:W3:Y:S01]  /*4dd0*/  LDL R7, [R1+0x30c] ;  /* 0x00030c0001077983 */ /* 0x000ee20000100800 */
[----:B------:R-:W-:-:S03]  /*4de0*/  IADD3.X R5, R2, UR7, RZ, P2, !PT ;  /* 0x0000000702057c10 */ /* 0x000fc600097fe4ff */
[----:B------:R-:W3:Y:S01]  /*4df0*/  LDL R2, [R1+0x304] ;  /* 0x0003040001027983 */ /* 0x000ee20000100800 */
[----:B------:R-:W-:-:S03]  /*4e00*/  WARPGROUP.ARRIVE ;  /* 0x00000000000079c5 */ /* 0x000fc60000000000 */
[----:B------:R0:W3:Y:S03]  /*4e10*/  LDG.E.U8 R95, desc[UR26][R4.64] ;  /* 0x0000001a045f7981 */ /* 0x0000e6000c1e1100 */
[----:B------:R-:W-:Y:S01]  /*4e20*/  QGMMA.64x128x32.F32.E4M3.E4M3 R24, gdesc[UR12], R24, gsb0 ;  /* 0x01e000000c1879f3 */ /* 0x000fe20008000818 */
[----:B0-----:R-:W-:-:S04]  /*4e30*/  IADD3 R4, P1, R102, UR5, RZ ;  /* 0x0000000566047c10 */ /* 0x001fc8000ff3e0ff */
[----:B------:R-:W-:-:S05]  /*4e40*/  IADD3.X R5, R99, UR7, RZ, P1, !PT ;  /* 0x0000000763057c10 */ /* 0x000fca0008ffe4ff */
[----:B------:R0:W3:Y:S02]  /*4e50*/  LDG.E.U8 R110, desc[UR26][R4.64] ;  /* 0x0000001a046e7981 */ /* 0x0000e4000c1e1100 */
        /* <DEDUP_REMOVED lines=10> */
[----:B-----5:R-:W-:Y:S02]  /*4f00*/  IADD3.X R5, R21, UR7, RZ, P1, !PT ;  /* 0x0000000715057c10 */ /* 0x020fe40008ffe4ff */
[----:B------:R-:W5:Y:S04]  /*4f10*/  LDL R21, [R1+0x308] ;  /* 0x0003080001157983 */ /* 0x000f680000100800 */
[----:B------:R4:W5:Y:S02]  /*4f20*/  LDG.E.U8 R107, desc[UR26][R4.64] ;  /* 0x0000001a046b7981 */ /* 0x000964000c1e1100 */
[----:B----4-:R-:W-:Y:S02]  /*4f30*/  IADD3 R4, P1, R20, UR5, RZ ;  /* 0x0000000514047c10 */ /* 0x010fe4000ff3e0ff */
[----:B------:R-:W4:Y:S02]  /*4f40*/  LDL R20, [R1+0x314] ;  /* 0x0003140001147983 */ /* 0x000f240000100800 */
[----:B------:R-:W-:-:S05]  /*4f50*/  IADD3.X R5, R17, UR7, RZ, P1, !PT ;  /* 0x0000000711057c10 */ /* 0x000fca0008ffe4ff */
[----:B------:R0:W4:Y:S02]  /*4f60*/  LDG.E.U8 R90, desc[UR26][R4.64] ;  /* 0x0000001a045a7981 */ /* 0x000124000c1e1100 */
[----:B0-----:R-:W-:Y:S02]  /*4f70*/  IADD3 R4, P1, R16, UR5, RZ ;  /* 0x0000000510047c10 */ /* 0x001fe4000ff3e0ff */
[----:B------:R-:W5:Y:S01]  /*4f80*/  LDL R16, [R1+0x31c] ;  /* 0x00031c0001107983 */ /* 0x000f620000100800 */
[----:B------:R-:W-:Y:S02]  /*4f90*/  WARPGROUP.DEPBAR.LE gsb0, 0x0 ;  /* 0x00008000000079c5 */ /* 0x000fe40000010000 */
[----:B--2---:R-:W-:Y:S02]  /*4fa0*/  IADD3.X R5, R15, UR7, RZ, P1, !PT ;  /* 0x000000070f057c10 */ /* 0x004fe40008ffe4ff */
[----:B------:R-:W2:Y:S04]  /*4fb0*/  LDL R15, [R1+0x310] ;  /* 0x00031000010f7983 */ /* 0x000ea80000100800 */
[----:B------:R3:W2:Y:S02]  /*4fc0*/  LDG.E.U8 R106, desc[UR26][R4.64] ;  /* 0x0000001a046a7981 */ /* 0x0006a4000c1e1100 */
[----:B---3--:R-:W-:-:S04]  /*4fd0*/  IADD3 R4, P1, R14, UR5, RZ ;  /* 0x000000050e047c10 */ /* 0x008fc8000ff3e0ff */
[----:B------:R-:W-:-:S05]  /*4fe0*/  IADD3.X R5, R11, UR7, RZ, P1, !PT ;  /* 0x000000070b057c10 */ /* 0x000fca0008ffe4ff */
[----:B------:R0:W3:Y:S02]  /*4ff0*/  LDG.E.U8 R89, desc[UR26][R4.64] ;  /* 0x0000001a04597981 */ /* 0x0000e4000c1e1100 */
[----:B0-----:R-:W-:-:S04]  /*5000*/  IADD3 R4, P1, R10, UR5, RZ ;  /* 0x000000050a047c10 */ /* 0x001fc8000ff3e0ff */
[----:B------:R-:W-:-:S05]  /*5010*/  IADD3.X R5, R9, UR7, RZ, P1, !PT ;  /* 0x0000000709057c10 */ /* 0x000fca0008ffe4ff */
[----:B------:R0:W3:Y:S02]  /*5020*/  LDG.E.U8 R105, desc[UR26][R4.64] ;  /* 0x0000001a04697981 */ /* 0x0000e4000c1e1100 */
[----:B0-----:R-:W-:-:S04]  /*5030*/  IADD3 R4, P1, R8, UR5, RZ ;  /* 0x0000000508047c10 */ /* 0x001fc8000ff3e0ff */
[----:B------:R-:W-:Y:S01]  /*5040*/  IADD3.X R5, R2, UR7, RZ, P1, !PT ;  /* 0x0000000702057c10 */ /* 0x000fe20008ffe4ff */
[----:B------:R-:W-:-:S04]  /*5050*/  FMUL R2, R27, UR22 ;  /* 0x000000161b027c20 */ /* 0x000fc80008400000 */
[----:B------:R0:W3:Y:S02]  /*5060*/  LDG.E.U8 R88, desc[UR26][R4.64] ;  /* 0x0000001a04587981 */ /* 0x0000e4000c1e1100 */
[----:B0-----:R-:W-:-:S05]  /*5070*/  FMUL R4, R26, UR22 ;  /* 0x000000161a047c20 */ /* 0x001fca0008400000 */
[----:B------:R-:W-:Y:S01]  /*5080*/  FMNMX R2, R4, R2, !PT ;  /* 0x0000000204027209 */ /* 0x000fe20007800000 */
[----:B------:R-:W-:-:S05]  /*5090*/  FMUL R4, R30, UR22 ;  /* 0x000000161e047c20 */ /* 0x000fca0008400000 */
        /* <DEDUP_REMOVED lines=56> */
[----:B------:R-:W-:Y:S02]  /*5420*/  FMNMX R2, R4, R2, !PT ;  /* 0x0000000204027209 */ /* 0x000fe40007800000 */
[----:B------:R-:W-:-:S04]  /*5430*/  IADD3 R4, P1, R6, UR5, RZ ;  /* 0x0000000506047c10 */ /* 0x000fc8000ff3e0ff */
[----:B------:R-:W-:-:S05]  /*5440*/  IADD3.X R5, R7, UR7, RZ, P1, !PT ;  /* 0x0000000707057c10 */ /* 0x000fca0008ffe4ff */
[----:B------:R0:W3:Y:S02]  /*5450*/  LDG.E.U8 R7, desc[UR26][R4.64] ;  /* 0x0000001a04077981 */ /* 0x0000e4000c1e1100 */
[----:B0-----:R-:W-:Y:S01]  /*5460*/  FMUL R5, R24, UR22 ;  /* 0x0000001618057c20 */ /* 0x001fe20008400000 */
        /* <DEDUP_REMOVED lines=50> */
[----:B------:R-:W-:Y:S01]  /*5790*/  FMUL R5, R76, UR22 ;  /* 0x000000164c057c20 */ /* 0x000fe20008400000 */
[----:B------:R-:W-:-:S04]  /*57a0*/  FMUL R6, R87, UR22 ;  /* 0x0000001657067c20 */ /* 0x000fc80008400000 */
[----:B------:R-:W-:Y:S01]  /*57b0*/  FMNMX R4, R5, R4, !PT ;  /* 0x0000000405047209 */ /* 0x000fe20007800000 */
[----:B------:R-:W-:Y:S01]  /*57c0*/  FMUL R5, R77, UR22 ;  /* 0x000000164d057c20 */ /* 0x000fe20008400000 */
[----:B------:R-:W-:-:S04]  /*57d0*/  FMNMX R2, R6, R2, !PT ;  /* 0x0000000206027209 */ /* 0x000fc80007800000 */
[----:B------:R-:W-:Y:S01]  /*57e0*/  FMNMX R4, R5, R4, !PT ;  /* 0x0000000405047209 */ /* 0x000fe20007800000 */
[----:B------:R-:W-:Y:S01]  /*57f0*/  FMUL R5, R80, UR22 ;  /* 0x0000001650057c20 */ /* 0x000fe20008400000 */
[----:B------:R-:W0:Y:S04]  /*5800*/  SHFL.BFLY PT, R6, R2, 0x2, 0x1f ;  /* 0x0c401f0002067f89 */ /* 0x000e2800000e0000 */
[----:B------:R-:W-:Y:S01]  /*5810*/  FMNMX R4, R5, R4, !PT ;  /* 0x0000000405047209 */ /* 0x000fe20007800000 */
[----:B------:R-:W-:-:S05]  /*5820*/  FMUL R5, R81, UR22 ;  /* 0x0000001651057c20 */ /* 0x000fca0008400000 */
[----:B------:R-:W-:Y:S01]  /*5830*/  FMNMX R4, R5, R4, !PT ;  /* 0x0000000405047209 */ /* 0x000fe20007800000 */
[----:B------:R-:W-:-:S05]  /*5840*/  FMUL R5, R84, UR22 ;  /* 0x0000001654057c20 */ /* 0x000fca0008400000 */
[----:B------:R-:W-:Y:S01]  /*5850*/  FMNMX R4, R5, R4, !PT ;  /* 0x0000000405047209 */ /* 0x000fe20007800000 */
[----:B------:R-:W-:-:S05]  /*5860*/  FMUL R5, R85, UR22 ;  /* 0x0000001655057c20 */ /* 0x000fca0008400000 */
[----:B------:R-:W-:Y:S02]  /*5870*/  FMNMX R4, R5, R4, !PT ;  /* 0x0000000405047209 */ /* 0x000fe40007800000 */
[----:B0-----:R-:W-:-:S03]  /*5880*/  FMNMX R2, R2, R6, !PT ;  /* 0x0000000602027209 */ /* 0x001fc60007800000 */
[----:B------:R-:W0:Y:S04]  /*5890*/  SHFL.BFLY PT, R5, R4, 0x2, 0x1f ;  /* 0x0c401f0004057f89 */ /* 0x000e2800000e0000 */
[----:B------:R-:W1:Y:S01]  /*58a0*/  SHFL.BFLY PT, R6, R2, 0x1, 0x1f ;  /* 0x0c201f0002067f89 */ /* 0x000e6200000e0000 */
[----:B-----5:R-:W-:-:S04]  /*58b0*/  IADD3 R16, P1, R16, UR5, RZ ;  /* 0x0000000510107c10 */ /* 0x020fc8000ff3e0ff */
[----:B------:R-:W-:Y:S02]  /*58c0*/  IADD3.X R17, R21, UR7, RZ, P1, !PT ;  /* 0x0000000715117c10 */ /* 0x000fe40008ffe4ff */
[----:B----4-:R-:W-:-:S03]  /*58d0*/  IADD3 R20, P1, R20, UR5, RZ ;  /* 0x0000000514147c10 */ /* 0x010fc6000ff3e0ff */
[----:B------:R4:W5:Y:S01]  /*58e0*/  LDG.E.U8 R16, desc[UR26][R16.64] ;  /* 0x0000001a10107981 */ /* 0x000962000c1e1100 */
[----:B0-----:R-:W-:-:S05]  /*58f0*/  FMNMX R4, R4, R5, !PT ;  /* 0x0000000504047209 */ /* 0x001fca0007800000 */
[----:B------:R-:W0:Y:S01]  /*5900*/  SHFL.BFLY PT, R5, R4, 0x1, 0x1f ;  /* 0x0c201f0004057f89 */ /* 0x000e2200000e0000 */
[----:B-1----:R-:W-:-:S04]  /*5910*/  FMNMX R2, R2, R6, !PT ;  /* 0x0000000602027209 */ /* 0x002fc80007800000 */
[----:B------:R-:W-:Y:S02]  /*5920*/  FMNMX R2, R2, R12, !PT ;  /* 0x0000000c02027209 */ /* 0x000fe40007800000 */
[----:B--2---:R-:W-:-:S03]  /*5930*/  IADD3.X R21, R15, UR7, RZ, P1, !PT ;  /* 0x000000070f157c10 */ /* 0x004fc60008ffe4ff */
[--C-:B------:R-:W-:Y:S01]  /*5940*/  FFMA R26, R26, UR22, -R2.reuse ;  /* 0x000000161a1a7c23 */ /* 0x100fe20008000802 */
[----:B------:R-:W-:-:S01]  /*5950*/  FFMA R27, R27, UR22, -R2 ;  /* 0x000000161b1b7c23 */ /* 0x000fc20008000802 */
[--C-:B------:R-:W-:Y:S01]  /*5960*/  FFMA R30, R30, UR22, -R2.reuse ;  /* 0x000000161e1e7c23 */ /* 0x100fe20008000802 */
[----:B------:R-:W-:-:S01]  /*5970*/  FFMA R31, R31, UR22, -R2 ;  /* 0x000000161f1f7c23 */ /* 0x000fc20008000802 */
[----:B------:R-:W-:Y:S01]  /*5980*/  FMUL R26, R26, 1.4426950216293334961 ;  /* 0x3fb8aa3b1a1a7820 */ /* 0x000fe20000400000 */
[----:B------:R-:W-:-:S01]  /*5990*/  FFMA R34, R34, UR22, -R2 ;  /* 0x0000001622227c23 */ /* 0x000fc20008000802 */
[----:B------:R1:W2:Y:S01]  /*59a0*/  LDG.E.U8 R20, desc[UR26][R20.64] ;  /* 0x0000001a14147981 */ /* 0x0002a2000c1e1100 */
[----:B------:R-:W-:Y:S01]  /*59b0*/  FMUL R27, R27, 1.4426950216293334961 ;  /* 0x3fb8aa3b1b1b7820 */ /* 0x000fe20000400000 */
[----:B------:R-:W-:Y:S01]  /*59c0*/  FMUL R30, R30, 1.4426950216293334961 ;  /* 0x3fb8aa3b1e1e7820 */ /* 0x000fe20000400000 */
[----:B------:R-:W-:Y:S01]  /*59d0*/  BAR.SYNC.DEFER_BLOCKING 0x0 ;  /* 0x0000000000007b1d */ /* 0x000fe20000010000 */
[----:B------:R-:W-:Y:S01]  /*59e0*/  FMUL R31, R31, 1.4426950216293334961 ;  /* 0x3fb8aa3b1f1f7820 */ /* 0x000fe20000400000 */
[----:B------:R-:W-:Y:S01]  /*59f0*/  FMUL R34, R34, 1.4426950216293334961 ;  /* 0x3fb8aa3b22227820 */ /* 0x000fe20000400000 */
[----:B------:R-:W-:-:S03]  /*5a00*/  FFMA R91, R70, UR22, -R2 ;  /* 0x00000016465b7c23 */ /* 0x000fc60008000802 */
[----:B------:R-:W4:Y:S01]  /*5a10*/  MUFU.EX2 R8, R26 ;  /* 0x0000001a00087308 */ /* 0x000f220000000800 */
[----:B------:R-:W-:-:S01]  /*5a20*/  FFMA R70, R75, UR22, -R2 ;  /* 0x000000164b467c23 */ /* 0x000fc20008000802 */
[----:B0-----:R-:W-:Y:S01]  /*5a30*/  FMNMX R4, R4, R5, !PT ;  /* 0x0000000504047209 */ /* 0x001fe20007800000 */
[----:B------:R-:W0:Y:S05]  /*5a40*/  S2R R75, SR_TID.X ;  /* 0x00000000004b7919 */ /* 0x000e2a0000002100 */
[----:B------:R-:W1:Y:S01]  /*5a50*/  MUFU.EX2 R9, R27 ;  /* 0x0000001b00097308 */ /* 0x000e620000000800 */
[----:B------:R-:W-:-:S01]  /*5a60*/  FFMA R54, R54, UR22, -R2 ;  /* 0x0000001636367c23 */ /* 0x000fc20008000802 */
[----:B------:R-:W-:-:S06]  /*5a70*/  FFMA R35, R35, UR22, -R2 ;  /* 0x0000001623237c23 */ /* 0x000fcc0008000802 */
[----:B------:R-:W0:Y:S01]  /*5a80*/  MUFU.EX2 R10, R30 ;  /* 0x0000001e000a7308 */ /* 0x000e220000000800 */
[----:B------:R-:W-:Y:S01]  /*5a90*/  FMNMX R4, R4, R13, !PT ;  /* 0x0000000d04047209 */ /* 0x000fe20007800000 */
[----:B------:R-:W-:-:S06]  /*5aa0*/  FFMA R71, R71, UR22, -R2 ;  /* 0x0000001647477c23 */ /* 0x000fcc0008000802 */
[----:B------:R-:W0:Y:S01]  /*5ab0*/  MUFU.EX2 R11, R31 ;  /* 0x0000001f000b7308 */ /* 0x000e220000000800 */
[----:B------:R-:W-:-:S07]  /*5ac0*/  FFMA R51, R51, UR22, -R2 ;  /* 0x0000001633337c23 */ /* 0x000fce0008000802 */
[----:B------:R-:W3:Y:S01]  /*5ad0*/  MUFU.EX2 R14, R34 ;  /* 0x00000022000e7308 */ /* 0x000ee20000000800 */
[----:B------:R-:W-:-:S01]  /*5ae0*/  FFMA R38, R38, UR22, -R2 ;  /* 0x0000001626267c23 */ /* 0x000fc20008000802 */
[--C-:B------:R-:W-:Y:S01]  /*5af0*/  FFMA R50, R50, UR22, -R2.reuse ;  /* 0x0000001632327c23 */ /* 0x100fe20008000802 */
[----:B------:R-:W-:Y:S01]  /*5b00*/  FMUL R54, R54, 1.4426950216293334961 ;  /* 0x3fb8aa3b36367820 */ /* 0x000fe20000400000 */
[----:B------:R-:W-:Y:S01]  /*5b10*/  FMUL R35, R35, 1.4426950216293334961 ;  /* 0x3fb8aa3b23237820 */ /* 0x000fe20000400000 */
[----:B------:R-:W-:-:S01]  /*5b20*/  FFMA R39, R39, UR22, -R2 ;  /* 0x0000001627277c23 */ /* 0x000fc20008000802 */
[----:B------:R-:W-:Y:S01]  /*5b30*/  FFMA R42, R42, UR22, -R2 ;  /* 0x000000162a2a7c23 */ /* 0x000fe20008000802 */
[----:B------:R-:W-:Y:S01]  /*5b40*/  FMUL R6, R71, 1.4426950216293334961 ;  /* 0x3fb8aa3b47067820 */ /* 0x000fe20000400000 */
[----:B------:R-:W-:Y:S01]  /*5b50*/  FFMA R25, R25, UR22, -R4 ;  /* 0x0000001619197c23 */ /* 0x000fe20008000804 */
[----:B------:R-:W-:-:S01]  /*5b60*/  FFMA R43, R43, UR22, -R2 ;  /* 0x000000162b2b7c23 */ /* 0x000fc20008000802 */
[----:B------:R-:W-:Y:S01]  /*5b70*/  FMUL R51, R51, 1.4426950216293334961 ;  /* 0x3fb8aa3b33337820 */ /* 0x000fe20000400000 */
[----:B------:R-:W-:-:S01]  /*5b80*/  FFMA R24, R24, UR22, -R4 ;  /* 0x0000001618187c23 */ /* 0x000fc20008000804 */
[----:B------:R-:W-:Y:S01]  /*5b90*/  FMUL R38, R38, 1.4426950216293334961 ;  /* 0x3fb8aa3b26267820 */ /* 0x000fe20000400000 */
[----:B------:R-:W-:Y:S01]  /*5ba0*/  FMUL R50, R50, 1.4426950216293334961 ;  /* 0x3fb8aa3b32327820 */ /* 0x000fe20000400000 */
[----:B------:R1:W-:Y:S01]  /*5bb0*/  MUFU.EX2 R117, R54 ;  /* 0x0000003600757308 */ /* 0x0003e20000000800 */
[----:B------:R-:W-:-:S01]  /*5bc0*/  FFMA R28, R28, UR22, -R4 ;  /* 0x000000161c1c7c23 */ /* 0x000fc20008000804 */
[----:B----4-:R4:W-:Y:S01]  /*5bd0*/  STL [R1+0x124], R8 ;  /* 0x0001240801007387 */ /* 0x0109e20000100800 */
[----:B------:R-:W-:Y:S01]  /*5be0*/  FMUL R39, R39, 1.4426950216293334961 ;  /* 0x3fb8aa3b27277820 */ /* 0x000fe20000400000 */
[----:B------:R-:W-:Y:S01]  /*5bf0*/  FFMA R71, R74, UR22, -R2 ;  /* 0x000000164a477c23 */ /* 0x000fe20008000802 */
[----:B------:R-:W-:-:S01]  /*5c00*/  FFMA R29, R29, UR22, -R4 ;  /* 0x000000161d1d7c23 */ /* 0x000fc20008000804 */
[----:B------:R-:W-:Y:S01]  /*5c10*/  FMUL R42, R42, 1.4426950216293334961 ;  /* 0x3fb8aa3b2a2a7820 */ /* 0x000fe20000400000 */
[----:B------:R-:W-:-:S01]  /*5c20*/  FFMA R32, R32, UR22, -R4 ;  /* 0x0000001620207c23 */ /* 0x000fc20008000804 */
[----:B------:R0:W-:Y:S01]  /*5c30*/  MUFU.EX2 R74, R6 ;  /* 0x00000006004a7308 */ /* 0x0001e20000000800 */
[----:B-1----:R-:W-:Y:S01]  /*5c40*/  IMAD.MOV.U32 R54, RZ, RZ, R8 ;  /* 0x000000ffff367224 */ /* 0x002fe200078e0008 */
[----:B------:R1:W-:Y:S01]  /*5c50*/  STL [R1+0x120], R9 ;  /* 0x0001200901007387 */ /* 0x0003e20000100800 */
[----:B------:R-:W-:Y:S01]  /*5c60*/  FMUL R43, R43, 1.4426950216293334961 ;  /* 0x3fb8aa3b2b2b7820 */ /* 0x000fe20000400000 */
[----:B----4-:R-:W-:Y:S01]  /*5c70*/  FMUL R8, R25, 1.4426950216293334961 ;  /* 0x3fb8aa3b19087820 */ /* 0x010fe20000400000 */
[----:B------:R-:W-:-:S02]  /*5c80*/  IMAD.MOV.U32 R30, RZ, RZ, R9 ;  /* 0x000000ffff1e7224 */ /* 0x000fc400078e0009 */
[--C-:B------:R-:W-:Y:S01]  /*5c90*/  FFMA R33, R33, UR22, -R4.reuse ;  /* 0x0000001621217c23 */ /* 0x100fe20008000804 */
[----:B------:R-:W-:-:S01]  /*5ca0*/  FFMA R40, R40, UR22, -R4 ;  /* 0x0000001628287c23 */ /* 0x000fc20008000804 */
[----:B------:R-:W4:Y:S01]  /*5cb0*/  MUFU.EX2 R35, R35 ;  /* 0x0000002300237308 */ /* 0x000f220000000800 */
[----:B0-----:R-:W-:Y:S01]  /*5cc0*/  FMUL R6, R24, 1.4426950216293334961 ;  /* 0x3fb8aa3b18067820 */ /* 0x001fe20000400000 */
[----:B------:R0:W-:Y:S01]  /*5cd0*/  STL [R1+0x11c], R10 ;  /* 0x00011c0a01007387 */ /* 0x0001e20000100800 */
[----:B------:R-:W-:-:S01]  /*5ce0*/  FFMA R37, R37, UR22, -R4 ;  /* 0x0000001625257c23 */ /* 0x000fc20008000804 */
[----:B-1----:R-:W-:Y:S01]  /*5cf0*/  FMUL R9, R28, 1.4426950216293334961 ;  /* 0x3fb8aa3b1c097820 */ /* 0x002fe20000400000 */
[----:B------:R-:W-:-:S01]  /*5d00*/  FFMA R49, R49, UR22, -R4 ;  /* 0x0000001631317c23 */ /* 0x000fc20008000804 */
[----:B------:R-:W-:Y:S02]  /*5d10*/  STL [R1+0x118], R11 ;  /* 0x0001180b01007387 */ /* 0x000fe40000100800 */
[----:B------:R1:W-:Y:S01]  /*5d20*/  MUFU.EX2 R120, R51 ;  /* 0x0000003300787308 */ /* 0x0003e20000000800 */
[----:B------:R-:W-:-:S01]  /*5d30*/  FFMA R36, R36, UR22, -R4 ;  /* 0x0000001624247c23 */ /* 0x000fc20008000804 */
[----:B---3--:R3:W-:Y:S01]  /*5d40*/  STL [R1+0x114], R14 ;  /* 0x0001140e01007387 */ /* 0x0087e20000100800 */
[----:B------:R-:W-:-:S01]  /*5d50*/  FFMA R47, R47, UR22, -R2 ;  /* 0x000000162f2f7c23 */ /* 0x000fc20008000802 */
[----:B------:R-:W-:-:S02]  /*5d60*/  FMUL R17, R37, 1.4426950216293334961 ;  /* 0x3fb8aa3b25117820 */ /* 0x000fc40000400000 */
[----:B------:R4:W-:Y:S02]  /*5d70*/  STS.U8 [R0+UR25+0x8000], R18 ;  /* 0x0080001200007988 */ /* 0x0009e40008000019 */
[----:B------:R3:W4:Y:S01]  /*5d80*/  MUFU.EX2 R34, R38 ;  /* 0x0000002600227308 */ /* 0x0007220000000800 */
[----:B-1----:R-:W-:Y:S02]  /*5d90*/  IMAD.MOV.U32 R51, RZ, RZ, R10 ;  /* 0x000000ffff337224 */ /* 0x002fe400078e000a */
[----:B0-----:R-:W-:Y:S01]  /*5da0*/  FMUL R10, R29, 1.4426950216293334961 ;  /* 0x3fb8aa3b1d0a7820 */ /* 0x001fe20000400000 */
[----:B------:R-:W-:-:S04]  /*5db0*/  FFMA R46, R46, UR22, -R2 ;  /* 0x000000162e2e7c23 */ /* 0x000fc80008000802 */
[----:B------:R0:W-:Y:S01]  /*5dc0*/  MUFU.EX2 R124, R50 ;  /* 0x00000032007c7308 */ /* 0x0001e20000000800 */
[----:B---3--:R-:W-:Y:S02]  /*5dd0*/  IMAD.MOV.U32 R38, RZ, RZ, R14 ;  /* 0x000000ffff267224 */ /* 0x008fe400078e000e */
[----:B------:R-:W-:Y:S01]  /*5de0*/  FMUL R14, R33, 1.4426950216293334961 ;  /* 0x3fb8aa3b210e7820 */ /* 0x000fe20000400000 */
[----:B----4-:R-:W-:Y:S01]  /*5df0*/  FMUL R18, R40, 1.4426950216293334961 ;  /* 0x3fb8aa3b28127820 */ /* 0x010fe20000400000 */
[----:B------:R-:W-:-:S03]  /*5e00*/  FMUL R40, R49, 1.4426950216293334961 ;  /* 0x3fb8aa3b31287820 */ /* 0x000fc60000400000 */
[----:B------:R-:W1:Y:S01]  /*5e10*/  MUFU.EX2 R31, R39 ;  /* 0x00000027001f7308 */ /* 0x000e620000000800 */
[----:B0-----:R-:W-:Y:S02]  /*5e20*/  IMAD.MOV.U32 R50, RZ, RZ, R11 ;  /* 0x000000ffff327224 */ /* 0x001fe400078e000b */
[----:B------:R-:W-:Y:S01]  /*5e30*/  FMUL R11, R32, 1.4426950216293334961 ;  /* 0x3fb8aa3b200b7820 */ /* 0x000fe20000400000 */
[----:B------:R-:W-:Y:S01]  /*5e40*/  FMUL R15, R36, 1.4426950216293334961 ;  /* 0x3fb8aa3b240f7820 */ /* 0x000fe20000400000 */
[----:B------:R-:W-:-:S03]  /*5e50*/  FFMA R49, R72, UR22, -R4 ;  /* 0x0000001648317c23 */ /* 0x000fc60008000804 */
[----:B------:R-:W0:Y:S01]  /*5e60*/  MUFU.EX2 R27, R42 ;  /* 0x0000002a001b7308 */ /* 0x000e220000000800 */
[----:B------:R-:W-:Y:S01]  /*5e70*/  FMUL R47, R47, 1.4426950216293334961 ;  /* 0x3fb8aa3b2f2f7820 */ /* 0x000fe20000400000 */
[----:B------:R-:W-:-:S06]  /*5e80*/  FMUL R46, R46, 1.4426950216293334961 ;  /* 0x3fb8aa3b2e2e7820 */ /* 0x000fcc0000400000 */
[----:B------:R-:W3:Y:S01]  /*5e90*/  MUFU.EX2 R26, R43 ;  /* 0x0000002b001a7308 */ /* 0x000ee20000000800 */
[----:B------:R-:W-:Y:S01]  /*5ea0*/  FMUL R49, R49, 1.4426950216293334961 ;  /* 0x3fb8aa3b31317820 */ /* 0x000fe20000400000 */
[----:B------:R-:W-:-:S06]  /*5eb0*/  FFMA R55, R55, UR22, -R2 ;  /* 0x0000001637377c23 */ /* 0x000fcc0008000802 */
[----:B------:R-:W4:Y:S01]  /*5ec0*/  MUFU.EX2 R8, R8 ;  /* 0x0000000800087308 */ /* 0x000f220000000800 */
[----:B------:R-:W-:-:S07]  /*5ed0*/  FFMA R58, R58, UR22, -R2 ;  /* 0x000000163a3a7c23 */ /* 0x000fce0008000802 */
[----:B------:R-:W4:Y:S01]  /*5ee0*/  MUFU.EX2 R6, R6 ;  /* 0x0000000600067308 */ /* 0x000f220000000800 */
[----:B------:R-:W-:-:S01]  /*5ef0*/  FFMA R59, R59, UR22, -R2 ;  /* 0x000000163b3b7c23 */ /* 0x000fc20008000802 */
[----:B------:R-:W-:-:S06]  /*5f00*/  FFMA R66, R66, UR22, -R2 ;  /* 0x0000001642427c23 */ /* 0x000fcc0008000802 */
[----:B------:R-:W4:Y:S01]  /*5f10*/  MUFU.EX2 R9, R9 ;  /* 0x0000000900097308 */ /* 0x000f220000000800 */
[----:B------:R-:W-:-:S01]  /*5f20*/  FFMA R62, R62, UR22, -R2 ;  /* 0x000000163e3e7c23 */ /* 0x000fc20008000802 */
[----:B------:R-:W-:-:S06]  /*5f30*/  FFMA R63, R63, UR22, -R2 ;  /* 0x000000163f3f7c23 */ /* 0x000fcc0008000802 */
[----:B------:R-:W4:Y:S01]  /*5f40*/  MUFU.EX2 R10, R10 ;  /* 0x0000000a000a7308 */ /* 0x000f220000000800 */
[----:B------:R-:W-:-:S01]  /*5f50*/  FFMA R93, R67, UR22, -R2 ;  /* 0x00000016435d7c23 */ /* 0x000fc20008000802 */
[----:B------:R-:W-:-:S06]  /*5f60*/  FMUL R55, R55, 1.4426950216293334961 ;  /* 0x3fb8aa3b37377820 */ /* 0x000fcc0000400000 */
[----:B------:R-:W4:Y:S01]  /*5f70*/  MUFU.EX2 R11, R11 ;  /* 0x0000000b000b7308 */ /* 0x000f220000000800 */
[----:B------:R-:W-:-:S07]  /*5f80*/  FMUL R58, R58, 1.4426950216293334961 ;  /* 0x3fb8aa3b3a3a7820 */ /* 0x000fce0000400000 */
[----:B------:R-:W4:Y:S01]  /*5f90*/  MUFU.EX2 R14, R14 ;  /* 0x0000000e000e7308 */ /* 0x000f220000000800 */
[----:B------:R-:W-:Y:S01]  /*5fa0*/  STL [R1+0x110], R35 ;  /* 0x0001102301007387 */ /* 0x000fe20000100800 */
[----:B------:R-:W-:-:S06]  /*5fb0*/  FMUL R59, R59, 1.4426950216293334961 ;  /* 0x3fb8aa3b3b3b7820 */ /* 0x000fcc0000400000 */
[----:B------:R-:W4:Y:S01]  /*5fc0*/  MUFU.EX2 R17, R17 ;  /* 0x0000001100117308 */ /* 0x000f220000000800 */
[----:B------:R-:W-:Y:S01]  /*5fd0*/  FMUL R66, R66, 1.4426950216293334961 ;  /* 0x3fb8aa3b42427820 */ /* 0x000fe20000400000 */
[----:B------:R-:W-:Y:S06]  /*5fe0*/  STL [R1+0x10c], R34 ;  /* 0x00010c2201007387 */ /* 0x000fec0000100800 */
[----:B------:R-:W4:Y:S01]  /*5ff0*/  MUFU.EX2 R15, R15 ;  /* 0x0000000f000f7308 */ /* 0x000f220000000800 */
[----:B------:R-:W-:Y:S01]  /*6000*/  FMUL R62, R62, 1.4426950216293334961 ;  /* 0x3fb8aa3b3e3e7820 */ /* 0x000fe20000400000 */
[----:B------:R-:W-:Y:S01]  /*6010*/  FMUL R63, R63, 1.4426950216293334961 ;  /* 0x3fb8aa3b3f3f7820 */ /* 0x000fe20000400000 */
[----:B------:R-:W-:-:S05]  /*6020*/  FMUL R93, R93, 1.4426950216293334961 ;  /* 0x3fb8aa3b5d5d7820 */ /* 0x000fca0000400000 */
[----:B------:R-:W4:Y:S01]  /*6030*/  MUFU.EX2 R115, R47 ;  /* 0x0000002f00737308 */ /* 0x000f220000000800 */
[----:B------:R-:W-:-:S01]  /*6040*/  FFMA R78, R78, UR22, -R2 ;  /* 0x000000164e4e7c23 */ /* 0x000fc20008000802 */
[----:B------:R-:W-:Y:S01]  /*6050*/  FFMA R79, R79, UR22, -R2 ;  /* 0x000000164f4f7c23 */ /* 0x000fe20008000802 */
[----:B------:R-:W-:-:S01]  /*6060*/  FFMA R41, R41, UR22, -R4 ;  /* 0x0000001629297c23 */ /* 0x000fc20008000804 */
[----:B------:R-:W-:-:S04]  /*6070*/  FFMA R44, R44, UR22, -R4 ;  /* 0x000000162c2c7c23 */ /* 0x000fc80008000804 */
[----:B------:R-:W5:Y:S01]  /*6080*/  MUFU.EX2 R114, R46 ;  /* 0x0000002e00727308 */ /* 0x000f620000000800 */
[----:B------:R-:W-:-:S01]  /*6090*/  FFMA R45, R45, UR22, -R4 ;  /* 0x000000162d2d7c23 */ /* 0x000fc20008000804 */
[C---:B------:R-:W-:Y:S01]  /*60a0*/  LOP3.LUT R25, R75.reuse, 0x1, RZ, 0xc0, !PT ;  /* 0x000000014b197812 */ /* 0x040fe200078ec0ff */
[----:B-1----:R-:W-:Y:S01]  /*60b0*/  STL [R1+0x108], R31 ;  /* 0x0001081f01007387 */ /* 0x002fe20000100800 */
[----:B------:R-:W-:-:S04]  /*60c0*/  LOP3.LUT R39, R75, 0x1c, RZ, 0xc0, !PT ;  /* 0x0000001c4b277812 */ /* 0x000fc800078ec0ff */
[----:B------:R-:W1:Y:S01]  /*60d0*/  MUFU.EX2 R18, R18 ;  /* 0x0000001200127308 */ /* 0x000e620000000800 */
[----:B------:R-:W-:Y:S01]  /*60e0*/  FMUL R91, R91, 1.4426950216293334961 ;  /* 0x3fb8aa3b5b5b7820 */ /* 0x000fe20000400000 */
[--C-:B------:R-:W-:Y:S01]  /*60f0*/  FFMA R82, R82, UR22, -R2.reuse ;  /* 0x0000001652527c23 */ /* 0x100fe20008000802 */
[----:B------:R-:W-:-:S01]  /*6100*/  FFMA R83, R83, UR22, -R2 ;  /* 0x0000001653537c23 */ /* 0x000fc20008000802 */
[----:B0-----:R-:W-:Y:S04]  /*6110*/  STL [R1+0x104], R27 ;  /* 0x0001041b01007387 */ /* 0x001fe80000100800 */
[----:B------:R-:W0:Y:S01]  /*6120*/  MUFU.EX2 R49, R49 ;  /* 0x0000003100317308 */ /* 0x000e220000000800 */
[----:B------:R-:W-:-:S01]  /*6130*/  FFMA R48, R48, UR22, -R4 ;  /* 0x0000001630307c23 */ /* 0x000fc20008000804 */
[--C-:B------:R-:W-:Y:S01]  /*6140*/  FFMA R52, R52, UR22, -R4.reuse ;  /* 0x0000001634347c23 */ /* 0x100fe20008000804 */
[----:B------:R-:W-:-:S01]  /*6150*/  FFMA R53, R53, UR22, -R4 ;  /* 0x0000001635357c23 */ /* 0x000fc20008000804 */
[----:B------:R-:W-:Y:S01]  /*6160*/  SHF.R.U32.HI R24, RZ, 0x1, R75 ;  /* 0x00000001ff187819 */ /* 0x000fe2000001164b */
[----:B---3--:R-:W-:Y:S01]  /*6170*/  STL [R1+0x100], R26 ;  /* 0x0001001a01007387 */ /* 0x008fe20000100800 */
[----:B------:R-:W-:-:S02]  /*6180*/  FMUL R71, R71, 1.4426950216293334961 ;  /* 0x3fb8aa3b47477820 */ /* 0x000fc40000400000 */
[----:B------:R-:W3:Y:S01]  /*6190*/  MUFU.EX2 R112, R55 ;  /* 0x0000003700707308 */ /* 0x000ee20000000800 */
[----:B------:R-:W-:Y:S01]  /*61a0*/  FMUL R70, R70, 1.4426950216293334961 ;  /* 0x3fb8aa3b46467820 */ /* 0x000fe20000400000 */
[----:B------:R1:W-:Y:S01]  /*61b0*/  STS.U8 [R0+UR25+0x8400], R19 ;  /* 0x0084001300007988 */ /* 0x0003e20008000019 */
[----:B------:R-:W-:Y:S01]  /*61c0*/  FMUL R67, R78, 1.4426950216293334961 ;  /* 0x3fb8aa3b4e437820 */ /* 0x000fe20000400000 */
[----:B------:R-:W-:Y:S02]  /*61d0*/  FMUL R21, R44, 1.4426950216293334961 ;  /* 0x3fb8aa3b2c157820 */ /* 0x000fe40000400000 */
[----:B------:R0:W-:Y:S02]  /*61e0*/  STS.U8 [R0+UR25+0x8c00], R22 ;  /* 0x008c001600007988 */ /* 0x0001e40008000019 */
[----:B------:R-:W3:Y:S01]  /*61f0*/  MUFU.EX2 R108, R58 ;  /* 0x0000003a006c7308 */ /* 0x000ee20000000800 */
[----:B------:R-:W-:Y:S01]  /*6200*/  IMAD R39, R25, 0x2, R39 ;  /* 0x0000000219277824 */ /* 0x000fe200078e0227 */
[----:B----4-:R-:W-:Y:S01]  /*6210*/  STL [R1+0x394], R8 ;  /* 0x0003940801007387 */ /* 0x010fe20000100800 */
[----:B-1----:R-:W-:Y:S01]  /*6220*/  FMUL R19, R41, 1.4426950216293334961 ;  /* 0x3fb8aa3b29137820 */ /* 0x002fe20000400000 */
[----:B------:R-:W-:-:S02]  /*6230*/  FMUL R41, R52, 1.4426950216293334961 ;  /* 0x3fb8aa3b34297820 */ /* 0x000fc40000400000 */
[----:B------:R1:W-:Y:S02]  /*6240*/  STS.U8 [R0+UR25+0x9000], R23 ;  /* 0x0090001700007988 */ /* 0x0003e40008000019 */
[----:B------:R-:W4:Y:S01]  /*6250*/  MUFU.EX2 R104, R59 ;  /* 0x0000003b00687308 */ /* 0x000f220000000800 */
[----:B0-----:R-:W-:Y:S01]  /*6260*/  FMUL R22, R45, 1.4426950216293334961 ;  /* 0x3fb8aa3b2d167820 */ /* 0x001fe20000400000 */
[----:B------:R-:W-:Y:S01]  /*6270*/  STL [R1+0x390], R6 ;  /* 0x0003900601007387 */ /* 0x000fe20000100800 */
[----:B------:R-:W-:Y:S01]  /*6280*/  FMUL R42, R53, 1.4426950216293334961 ;  /* 0x3fb8aa3b352a7820 */ /* 0x000fe20000400000 */
[----:B------:R-:W-:-:S04]  /*6290*/  SGXT.U32 R24, R24, 0x1 ;  /* 0x000000011818781a */ /* 0x000fc80000000000 */
[----:B------:R0:W-:Y:S01]  /*62a0*/  MUFU.EX2 R99, R66 ;  /* 0x0000004200637308 */ /* 0x0001e20000000800 */
[----:B-1----:R-:W-:Y:S01]  /*62b0*/  FMUL R23, R48, 1.4426950216293334961 ;  /* 0x3fb8aa3b30177820 */ /* 0x002fe20000400000 */
[----:B------:R-:W-:Y:S06]  /*62c0*/  STL [R1+0x37c], R9 ;  /* 0x00037c0901007387 */ /* 0x000fec0000100800 */
[----:B------:R1:W-:Y:S01]  /*62d0*/  MUFU.EX2 R103, R62 ;  /* 0x0000003e00677308 */ /* 0x0003e20000000800 */
[----:B0-----:R-:W-:Y:S01]  /*62e0*/  FMUL R66, R79, 1.4426950216293334961 ;  /* 0x3fb8aa3b4f427820 */ /* 0x001fe20000400000 */
[----:B------:R-:W-:Y:S06]  /*62f0*/  STL [R1+0x378], R10 ;  /* 0x0003780a01007387 */ /* 0x000fec0000100800 */
[----:B------:R0:W4:Y:S01]  /*6300*/  MUFU.EX2 R102, R63 ;  /* 0x0000003f00667308 */ /* 0x0001220000000800 */
[----:B-1----:R-:W-:Y:S01]  /*6310*/  FMUL R62, R83, 1.4426950216293334961 ;  /* 0x3fb8aa3b533e7820 */ /* 0x002fe20000400000 */
[----:B------:R-:W-:Y:S01]  /*6320*/  STL [R1+0x374], R11 ;  /* 0x0003740b01007387 */ /* 0x000fe20000100800 */
[----:B------:R-:W-:-:S05]  /*6330*/  LOP3.LUT R39, R39, R24, RZ, 0xfc, !PT ;  /* 0x0000001827277212 */ /* 0x000fca00078efcff */
[----:B------:R-:W1:Y:S01]  /*6340*/  MUFU.EX2 R93, R93 ;  /* 0x0000005d005d7308 */ /* 0x000e620000000800 */
[----:B0-----:R-:W-:Y:S01]  /*6350*/  FMUL R63, R82, 1.4426950216293334961 ;  /* 0x3fb8aa3b523f7820 */ /* 0x001fe20000400000 */
[----:B------:R-:W-:Y:S01]  /*6360*/  STL [R1+0x370], R14 ;  /* 0x0003700e01007387 */ /* 0x000fe20000100800 */
[----:B------:R-:W-:-:S05]  /*6370*/  F2FP.SATFINITE.E4M3.F32.PACK_AB_MERGE_C R30, R30, R54, RZ ;  /* 0x000000361e1e723e */ /* 0x000fca00048070ff */
[----:B------:R-:W0:Y:S01]  /*6380*/  MUFU.EX2 R91, R91 ;  /* 0x0000005b005b7308 */ /* 0x000e220000000800 */
[----:B------:R-:W-:Y:S01]  /*6390*/  STL [R1+0x380], R17 ;  /* 0x0003801101007387 */ /* 0x000fe20000100800 */
[----:B------:R-:W-:-:S03]  /*63a0*/  F2FP.SATFINITE.E4M3.F32.PACK_AB_MERGE_C R24, R50, R51, RZ ;  /* 0x000000333218723e */ /* 0x000fc600048070ff */
[----:B------:R-:W-:Y:S03]  /*63b0*/  STL [R1+0x36c], R15 ;  /* 0x00036c0f01007387 */ /* 0x000fe60000100800 */
[----:B------:R-:W-:Y:S01]  /*63c0*/  MUFU.EX2 R71, R71 ;  /* 0x0000004700477308 */ /* 0x000fe20000000800 */
[----:B------:R-:W-:Y:S01]  /*63d0*/  STL [R1+0x388], R115 ;  /* 0x0003887301007387 */ /* 0x000fe20000100800 */
[----:B------:R-:W-:-:S06]  /*63e0*/  F2FP.SATFINITE.E4M3.F32.PACK_AB_MERGE_C R30, R8, R6, R30 ;  /* 0x00000006081e723e */ /* 0x000fcc000480701e */
[----:B------:R-:W-:Y:S01]  /*63f0*/  MUFU.EX2 R70, R70 ;  /* 0x0000004600467308 */ /* 0x000fe20000000800 */
[----:B-----5:R-:W-:Y:S01]  /*6400*/  STL [R1+0x384], R114 ;  /* 0x0003847201007387 */ /* 0x020fe20000100800 */
[----:B------:R-:W-:-:S06]  /*6410*/  F2FP.SATFINITE.E4M3.F32.PACK_AB_MERGE_C R24, R10, R9, R24 ;  /* 0x000000090a18723e */ /* 0x000fcc0004807018 */
[----:B------:R-:W-:Y:S01]  /*6420*/  MUFU.EX2 R67, R67 ;  /* 0x0000004300437308 */ /* 0x000fe20000000800 */
[----:B------:R-:W-:Y:S07]  /*6430*/  STL [R1+0x38c], R18 ;  /* 0x00038c1201007387 */ /* 0x000fee0000100800 */
[----:B------:R-:W-:Y:S01]  /*6440*/  MUFU.EX2 R66, R66 ;  /* 0x0000004200427308 */ /* 0x000fe20000000800 */
[----:B------:R-:W-:Y:S07]  /*6450*/  STL [R1+0x360], R49 ;  /* 0x0003603101007387 */ /* 0x000fee0000100800 */
[----:B------:R-:W5:Y:S01]  /*6460*/  MUFU.EX2 R19, R19 ;  /* 0x0000001300137308 */ /* 0x000f620000000800 */
[----:B------:R-:W-:Y:S07]  /*6470*/  STL [R1+0x3d8], R120 ;  /* 0x0003d87801007387 */ /* 0x000fee0000100800 */
[----:B------:R-:W-:Y:S01]  /*6480*/  MUFU.EX2 R21, R21 ;  /* 0x0000001500157308 */ /* 0x000fe20000000800 */
[----:B------:R-:W-:Y:S07]  /*6490*/  STL [R1+0x3d4], R117 ;  /* 0x0003d47501007387 */ /* 0x000fee0000100800 */
[----:B------:R-:W2:Y:S01]  /*64a0*/  MUFU.EX2 R22, R22 ;  /* 0x0000001600167308 */ /* 0x000ea20000000800 */
[----:B---3--:R-:W-:Y:S07]  /*64b0*/  STL [R1+0x3d0], R112 ;  /* 0x0003d07001007387 */ /* 0x008fee0000100800 */
[----:B------:R-:W-:Y:S08]  /*64c0*/  MUFU.EX2 R63, R63 ;  /* 0x0000003f003f7308 */ /* 0x000ff00000000800 */
[----:B------:R-:W3:Y:S01]  /*64d0*/  MUFU.EX2 R62, R62 ;  /* 0x0000003e003e7308 */ /* 0x000ee20000000800 */
[----:B------:R-:W-:-:S07]  /*64e0*/  SEL R29, R30, R24, !P0 ;  /* 0x000000181e1d7207 */ /* 0x000fce0004000000 */
[----:B------:R-:W-:Y:S01]  /*64f0*/  MUFU.EX2 R23, R23 ;  /* 0x0000001700177308 */ /* 0x000fe20000000800 */
[----:B------:R-:W-:Y:S07]  /*6500*/  STL [R1+0x3cc], R108 ;  /* 0x0003cc6c01007387 */ /* 0x000fee0000100800 */
[----:B------:R-:W3:Y:S08]  /*6510*/  MUFU.EX2 R40, R40 ;  /* 0x0000002800287308 */ /* 0x000ef00000000800 */
[----:B------:R-:W-:Y:S08]  /*6520*/  MUFU.EX2 R41, R41 ;  /* 0x0000002900297308 */ /* 0x000ff00000000800 */
[----:B------:R-:W3:Y:S01]  /*6530*/  MUFU.EX2 R42, R42 ;  /* 0x0000002a002a7308 */ /* 0x000ee20000000800 */
[----:B------:R-:W-:Y:S01]  /*6540*/  SEL R30, R24, R30, !P0 ;  /* 0x0000001e181e7207 */ /* 0x000fe20004000000 */
[----:B----4-:R-:W-:Y:S01]  /*6550*/  STL [R1+0x3c8], R104 ;  /* 0x0003c86801007387 */ /* 0x010fe20000100800 */
[----:B------:R-:W-:-:S02]  /*6560*/  F2FP.SATFINITE.E4M3.F32.PACK_AB_MERGE_C R24, R35, R38, RZ ;  /* 0x000000262318723e */ /* 0x000fc400048070ff */
[----:B------:R-:W-:Y:S01]  /*6570*/  F2FP.SATFINITE.E4M3.F32.PACK_AB_MERGE_C R25, R31, R34, RZ ;  /* 0x000000221f19723e */ /* 0x000fe200048070ff */
[----:B------:R-:W-:Y:S01]  /*6580*/  STL.64 [R1+0x3c0], R102 ;  /* 0x0003c06601007387 */ /* 0x000fe20000100a00 */
[----:B------:R-:W-:Y:S01]  /*6590*/  F2FP.SATFINITE.E4M3.F32.PACK_AB_MERGE_C R26, R26, R27, RZ ;  /* 0x0000001b1a1a723e */ /* 0x000fe200048070ff */
[--C-:B------:R-:W-:Y:S01]  /*65a0*/  FFMA R60, R60, UR22, -R4.reuse ;  /* 0x000000163c3c7c23 */ /* 0x100fe20008000804 */
[----:B------:R-:W-:-:S01]  /*65b0*/  FFMA R61, R61, UR22, -R4 ;  /* 0x000000163d3d7c23 */ /* 0x000fc20008000804 */
[----:B------:R-:W-:Y:S01]  /*65c0*/  STL [R1+0x3bc], R99 ;  /* 0x0003bc6301007387 */ /* 0x000fe20000100800 */
[----:B------:R-:W-:Y:S01]  /*65d0*/  F2FP.SATFINITE.E4M3.F32.PACK_AB_MERGE_C R27, R115, R114, RZ ;  /* 0x00000072731b723e */ /* 0x000fe200048070ff */
[--C-:B------:R-:W-:Y:S02]  /*65e0*/  FFMA R57, R57, UR22, -R4.reuse ;  /* 0x0000001639397c23 */ /* 0x100fe40008000804 */
[----:B-1----:R-:W-:Y:S01]  /*65f0*/  STL [R1+0x3b8], R93 ;  /* 0x0003b85d01007387 */ /* 0x002fe20000100800 */
[----:B------:R-:W-:-:S01]  /*6600*/  FFMA R64, R64, UR22, -R4 ;  /* 0x0000001640407c23 */ /* 0x000fc20008000804 */
[----:B------:R-:W-:Y:S01]  /*6610*/  FFMA R65, R65, UR22, -R4 ;  /* 0x0000001641417c23 */ /* 0x000fe20008000804 */
[----:B------:R-:W-:Y:S01]  /*6620*/  F2FP.SATFINITE.E4M3.F32.PACK_AB_MERGE_C R24, R14, R11, R24 ;  /* 0x0000000b0e18723e */ /* 0x000fe20004807018 */
[----:B0-----:R-:W-:Y:S01]  /*6630*/  STL [R1+0x3b4], R91 ;  /* 0x0003b45b01007387 */ /* 0x001fe20000100800 */
[----:B------:R-:W-:-:S02]  /*6640*/  F2FP.SATFINITE.E4M3.F32.PACK_AB_MERGE_C R25, R17, R15, R25 ;  /* 0x0000000f1119723e */ /* 0x000fc40004807019 */
[----:B------:R-:W-:Y:S01]  /*6650*/  F2FP.SATFINITE.E4M3.F32.PACK_AB_MERGE_C R32, R120, R124, RZ ;  /* 0x0000007c7820723e */ /* 0x000fe200048070ff */
[----:B------:R-:W-:Y:S01]  /*6660*/  STL [R1+0x3b0], R74 ;  /* 0x0003b04a01007387 */ /* 0x000fe20000100800 */
[----:B------:R-:W-:Y:S01]  /*6670*/  F2FP.SATFINITE.E4M3.F32.PACK_AB_MERGE_C R28, R112, R117, RZ ;  /* 0x00000075701c723e */ /* 0x000fe200048070ff */
[----:B------:R-:W-:Y:S01]  /*6680*/  FFMA R68, R68, UR22, -R4 ;  /* 0x0000001644447c23 */ /* 0x000fe20008000804 */
[----:B-----5:R-:W-:Y:S01]  /*6690*/  F2FP.SATFINITE.E4M3.F32.PACK_AB_MERGE_C R26, R19, R18, R26 ;  /* 0x00000012131a723e */ /* 0x020fe2000480701a */
[----:B------:R-:W-:Y:S01]  /*66a0*/  STL.64 [R1+0x3a8], R70 ;  /* 0x0003a84601007387 */ /* 0x000fe20000100a00 */
[----:B--2---:R-:W-:Y:S01]  /*66b0*/  F2FP.SATFINITE.E4M3.F32.PACK_AB_MERGE_C R27, R22, R21, R27 ;  /* 0x00000015161b723e */ /* 0x004fe2000480701b */
[----:B------:R-:W-:Y:S01]  /*66c0*/  FMUL R44, R57, 1.4426950216293334961 ;  /* 0x3fb8aa3b392c7820 */ /* 0x000fe20000400000 */
[----:B------:R-:W-:Y:S01]  /*66d0*/  FMUL R45, R60, 1.4426950216293334961 ;  /* 0x3fb8aa3b3c2d7820 */ /* 0x000fe20000400000 */
[----:B------:R-:W-:Y:S01]  /*66e0*/  STL.64 [R1+0x3a0], R66 ;  /* 0x0003a04201007387 */ /* 0x000fe20000100a00 */
[----:B------:R-:W-:Y:S01]  /*66f0*/  FMUL R46, R61, 1.4426950216293334961 ;  /* 0x3fb8aa3b3d2e7820 */ /* 0x000fe20000400000 */
[----:B------:R-:W-:Y:S01]  /*6700*/  FFMA R73, R73, UR22, -R4 ;  /* 0x0000001649497c23 */ /* 0x000fe20008000804 */
[----:B------:R-:W-:Y:S01]  /*6710*/  SEL R31, R24, R25, !P0 ;  /* 0x00000019181f7207 */ /* 0x000fe20004000000 */
[----:B---3--:R0:W-:Y:S01]  /*6720*/  STL.64 [R1+0x398], R62 ;  /* 0x0003983e01007387 */ /* 0x0081e20000100a00 */
[----:B------:R-:W-:Y:S01]  /*6730*/  F2FP.SATFINITE.E4M3.F32.PACK_AB_MERGE_C R32, R40, R23, R32 ;  /* 0x000000172820723e */ /* 0x000fe20004807020 */
[----:B------:R-:W-:Y:S01]  /*6740*/  FMUL R47, R64, 1.4426950216293334961 ;  /* 0x3fb8aa3b402f7820 */ /* 0x000fe20000400000 */
[----:B------:R-:W-:Y:S01]  /*6750*/  F2FP.SATFINITE.E4M3.F32.PACK_AB_MERGE_C R28, R42, R41, R28 ;  /* 0x000000292a1c723e */ /* 0x000fe2000480701c */
[----:B------:R-:W2:Y:S01]  /*6760*/  LDL.LU.64 R60, [R1] ;  /* 0x00000000013c7983 */ /* 0x000ea20000300a00 */
[----:B------:R-:W-:Y:S01]  /*6770*/  F2FP.SATFINITE.E4M3.F32.PACK_AB_MERGE_C R57, R62, R63, RZ ;  /* 0x0000003f3e39723e */ /* 0x000fe200048070ff */
[----:B------:R-:W-:Y:S01]  /*6780*/  FMUL R48, R65, 1.4426950216293334961 ;  /* 0x3fb8aa3b41307820 */ /* 0x000fe20000400000 */
[----:B------:R-:W-:Y:S01]  /*6790*/  SEL R24, R25, R24, !P0 ;  /* 0x0000001819187207 */ /* 0x000fe20004000000 */
[----:B------:R-:W-:Y:S01]  /*67a0*/  STS.U8 [R0+UR25+0x8800], R101 ;  /* 0x0088006500007988 */ /* 0x000fe20008000019 */
[----:B------:R-:W-:-:S01]  /*67b0*/  FFMA R77, R77, UR22, -R4 ;  /* 0x000000164d4d7c23 */ /* 0x000fc20008000804 */
[----:B------:R-:W-:-:S02]  /*67c0*/  SEL R25, R26, R27, !P0 ;  /* 0x0000001b1a197207 */ /* 0x000fc40004000000 */
[----:B0-----:R-:W3:Y:S01]  /*67d0*/  LDL.LU.64 R62, [R1+0x8] ;  /* 0x00000800013e7983 */ /* 0x001ee20000300a00 */
[----:B------:R-:W-:Y:S01]  /*67e0*/  F2FP.SATFINITE.E4M3.F32.PACK_AB_MERGE_C R59, R66, R67, RZ ;  /* 0x00000043423b723e */ /* 0x000fe200048070ff */
[----:B------:R-:W-:Y:S01]  /*67f0*/  FFMA R81, R81, UR22, -R4 ;  /* 0x0000001651517c23 */ /* 0x000fe20008000804 */
[----:B------:R-:W-:Y:S01]  /*6800*/  SEL R26, R27, R26, !P0 ;  /* 0x0000001a1b1a7207 */ /* 0x000fe20004000000 */
[----:B------:R-:W-:Y:S01]  /*6810*/  STS.U8 [R0+UR25+0x9400], R100 ;  /* 0x0094006400007988 */ /* 0x000fe20008000019 */
[----:B------:R-:W-:-:S03]  /*6820*/  SEL R27, R32, R28, !P0 ;  /* 0x0000001c201b7207 */ /* 0x000fc60004000000 */
[----:B------:R-:W-:Y:S01]  /*6830*/  STS.U8 [R0+UR25+0x9800], R98 ;  /* 0x0098006200007988 */ /* 0x000fe20008000019 */
[----:B------:R-:W-:-:S03]  /*6840*/  F2FP.SATFINITE.E4M3.F32.PACK_AB_MERGE_C R37, R70, R71, RZ ;  /* 0x000000474625723e */ /* 0x000fc600048070ff */
[----:B------:R-:W-:Y:S01]  /*6850*/  STS.U8 [R0+UR25+0x9c00], R97 ;  /* 0x009c006100007988 */ /* 0x000fe20008000019 */
[----:B------:R-:W-:-:S03]  /*6860*/  FMUL R50, R73, 1.4426950216293334961 ;  /* 0x3fb8aa3b49327820 */ /* 0x000fc60000400000 */
[----:B------:R-:W-:Y:S01]  /*6870*/  STS.U8 [R0+UR25+0xa000], R96 ;  /* 0x00a0006000007988 */ /* 0x000fe20008000019 */
[----:B------:R-:W-:-:S03]  /*6880*/  SEL R32, R28, R32, !P0 ;  /* 0x000000201c207207 */ /* 0x000fc60004000000 */
[----:B------:R-:W-:Y:S04]  /*6890*/  STS.U8 [R0+UR25+0xa400], R95 ;  /* 0x00a4005f00007988 */ /* 0x000fe80008000019 */
[----:B------:R-:W-:Y:S04]  /*68a0*/  STS.U8 [R0+UR25+0xa800], R94 ;  /* 0x00a8005e00007988 */ /* 0x000fe80008000019 */
[----:B------:R-:W-:Y:S04]  /*68b0*/  STS.U8 [R0+UR25+0xac00], R92 ;  /* 0x00ac005c00007988 */ /* 0x000fe80008000019 */
[----:B------:R-:W-:Y:S04]  /*68c0*/  STS.U8 [R0+UR25+0xb000], R90 ;  /* 0x00b0005a00007988 */ /* 0x000fe80008000019 */
[----:B------:R-:W-:Y:S04]  /*68d0*/  STS.U8 [R0+UR25+0xb400], R89 ;  /* 0x00b4005900007988 */ /* 0x000fe80008000019 */
[----:B------:R-:W-:Y:S04]  /*68e0*/  STS.U8 [R0+UR25+0xb800], R88 ;  /* 0x00b8005800007988 */ /* 0x000fe80008000019 */
[----:B------:R0:W-:Y:S04]  /*68f0*/  STS.U8 [R0+UR25+0xbc00], R7 ;  /* 0x00bc000700007988 */ /* 0x0001e80008000019 */
[----:B------:R-:W4:Y:S01]  /*6900*/  LDL.LU.64 R64, [R1+0x10] ;  /* 0x0000100001407983 */ /* 0x000f220000300a00 */
[----:B------:R-:W-:-:S03]  /*6910*/  FFMA R56, R56, UR22, -R4 ;  /* 0x0000001638387c23 */ /* 0x000fc60008000804 */
[----:B------:R-:W5:Y:S01]  /*6920*/  LDL.LU.64 R66, [R1+0x18] ;  /* 0x0000180001427983 */ /* 0x000f620000300a00 */
[----:B0-----:R-:W-:Y:S01]  /*6930*/  FMUL R0, R68, 1.4426950216293334961 ;  /* 0x3fb8aa3b44007820 */ /* 0x001fe20000400000 */
[--C-:B------:R-:W-:Y:S02]  /*6940*/  FFMA R7, R69, UR22, -R4.reuse ;  /* 0x0000001645077c23 */ /* 0x100fe40008000804 */
[----:B------:R-:W4:Y:S01]  /*6950*/  LDL.LU.64 R68, [R1+0x20] ;  /* 0x0000200001447983 */ /* 0x000f220000300a00 */
[----:B------:R-:W-:-:S01]  /*6960*/  FFMA R85, R85, UR22, -R4 ;  /* 0x0000001655557c23 */ /* 0x000fc20008000804 */
[----:B------:R-:W-:Y:S02]  /*6970*/  F2FP.SATFINITE.E4M3.F32.PACK_AB_MERGE_C R28, R74, R91, RZ ;  /* 0x0000005b4a1c723e */ /* 0x000fe400048070ff */
[----:B------:R-:W2:Y:S01]  /*6980*/  LDL.LU.64 R70, [R1+0x28] ;  /* 0x0000280001467983 */ /* 0x000ea20000300a00 */
[----:B------:R-:W-:Y:S01]  /*6990*/  LOP3.LUT P1, RZ, R75, 0x2, RZ, 0xc0, !PT ;  /* 0x000000024bff7812 */ /* 0x000fe2000782c0ff */
[--C-:B------:R-:W-:Y:S01]  /*69a0*/  FFMA R86, R86, UR22, -R2.reuse ;  /* 0x0000001656567c23 */ /* 0x100fe20008000802 */
[----:B------:R-:W-:-:S01]  /*69b0*/  FFMA R87, R87, UR22, -R2 ;  /* 0x0000001657577c23 */ /* 0x000fc20008000802 */
[----:B------:R-:W4:Y:S01]  /*69c0*/  LDL.LU.64 R72, [R1+0x30] ;  /* 0x0000300001487983 */ /* 0x000f220000300a00 */
[----:B------:R-:W-:-:S01]  /*69d0*/  FFMA R51, R76, UR22, -R4 ;  /* 0x000000164c337c23 */ /* 0x000fc20008000804 */
[----:B------:R-:W-:-:S02]  /*69e0*/  FMUL R52, R77, 1.4426950216293334961 ;  /* 0x3fb8aa3b4d347820 */ /* 0x000fc40000400000 */
[----:B------:R-:W4:Y:S01]  /*69f0*/  LDL.LU.64 R74, [R1+0x38] ;  /* 0x00003800014a7983 */ /* 0x000f220000300a00 */
[----:B------:R-:W-:-:S01]  /*6a00*/  FFMA R53, R80, UR22, -R4 ;  /* 0x0000001650357c23 */ /* 0x000fc20008000804 */
[----:B------:R-:W-:Y:S02]  /*6a10*/  FMUL R54, R81, 1.4426950216293334961 ;  /* 0x3fb8aa3b51367820 */ /* 0x000fe40000400000 */
[----:B------:R-:W4:Y:S01]  /*6a20*/  LDL.LU.64 R76, [R1+0x40] ;  /* 0x00004000014c7983 */ /* 0x000f220000300a00 */
[----:B------:R-:W-:Y:S01]  /*6a30*/  FMUL R43, R56, 1.4426950216293334961 ;  /* 0x3fb8aa3b382b7820 */ /* 0x000fe20000400000 */
[----:B------:R-:W-:Y:S02]  /*6a40*/  FFMA R55, R84, UR22, -R4 ;  /* 0x0000001654377c23 */ /* 0x000fe40008000804 */
[----:B------:R-:W4:Y:S01]  /*6a50*/  LDL.LU.64 R78, [R1+0x48] ;  /* 0x00004800014e7983 */ /* 0x000f220000300a00 */
[----:B------:R-:W-:Y:S01]  /*6a60*/  FMUL R56, R85, 1.4426950216293334961 ;  /* 0x3fb8aa3b55387820 */ /* 0x000fe20000400000 */
[----:B------:R-:W-:-:S02]  /*6a70*/  FMUL R58, R86, 1.4426950216293334961 ;  /* 0x3fb8aa3b563a7820 */ /* 0x000fc40000400000 */
[----:B------:R-:W4:Y:S01]  /*6a80*/  LDL.LU.64 R80, [R1+0x50] ;  /* 0x0000500001507983 */ /* 0x000f220000300a00 */
[----:B------:R-:W-:-:S03]  /*6a90*/  FMUL R5, R87, 1.4426950216293334961 ;  /* 0x3fb8aa3b57057820 */ /* 0x000fc60000400000 */
[----:B------:R-:W4:Y:S01]  /*6aa0*/  LDL.LU.64 R82, [R1+0x58] ;  /* 0x0000580001527983 */ /* 0x000f220000300a00 */
[----:B------:R-:W-:-:S03]  /*6ab0*/  F2FP.SATFINITE.E4M3.F32.PACK_AB_MERGE_C R36, R93, R99, RZ ;  /* 0x000000635d24723e */ /* 0x000fc600048070ff */
[----:B------:R-:W4:Y:S04]  /*6ac0*/  LDL.LU.64 R84, [R1+0x60] ;  /* 0x0000600001547983 */ /* 0x000f280000300a00 */
[----:B------:R-:W4:Y:S04]  /*6ad0*/  LDL.LU.64 R86, [R1+0x68] ;  /* 0x0000680001567983 */ /* 0x000f280000300a00 */
[----:B------:R-:W4:Y:S04]  /*6ae0*/  LDL.LU.64 R88, [R1+0x70] ;  /* 0x0000700001587983 */ /* 0x000f280000300a00 */
[----:B------:R-:W4:Y:S04]  /*6af0*/  LDL.LU.64 R90, [R1+0x78] ;  /* 0x00007800015a7983 */ /* 0x000f280000300a00 */
[----:B------:R-:W4:Y:S01]  /*6b00*/  LDL.LU.64 R92, [R1+0x80] ;  /* 0x00008000015c7983 */ /* 0x000f220000300a00 */
[----:B------:R-:W-:-:S03]  /*6b10*/  F2FP.SATFINITE.E4M3.F32.PACK_AB_MERGE_C R35, R102, R103, RZ ;  /* 0x000000676623723e */ /* 0x000fc600048070ff */
[----:B------:R-:W4:Y:S01]  /*6b20*/  LDL.LU.64 R94, [R1+0x88] ;  /* 0x00008800015e7983 */ /* 0x000f220000300a00 */
[----:B------:R-:W-:-:S03]  /*6b30*/  F2FP.SATFINITE.E4M3.F32.PACK_AB_MERGE_C R34, R104, R108, RZ ;  /* 0x0000006c6822723e */ /* 0x000fc600048070ff */
[----:B------:R-:W4:Y:S04]  /*6b40*/  LDL.LU.64 R96, [R1+0x90] ;  /* 0x0000900001607983 */ /* 0x000f280000300a00 */
[----:B------:R-:W4:Y:S04]  /*6b50*/  LDL.LU.64 R98, [R1+0x98] ;  /* 0x0000980001627983 */ /* 0x000f280000300a00 */
[----:B------:R-:W4:Y:S04]  /*6b60*/  LDL.LU.64 R100, [R1+0xa0] ;  /* 0x0000a00001647983 */ /* 0x000f280000300a00 */
[----:B------:R0:W-:Y:S04]  /*6b70*/  STS.U8 [R3+UR25+0xb600], R105 ;  /* 0x00b6006903007988 */ /* 0x0001e80008000019 */
[----:B------:R-:W4:Y:S04]  /*6b80*/  LDL.LU.64 R102, [R1+0xa8] ;  /* 0x0000a80001667983 */ /* 0x000f280000300a00 */
[----:B------:R-:W-:Y:S04]  /*6b90*/  STS.U8 [R3+UR25+0xae00], R107 ;  /* 0x00ae006b03007988 */ /* 0x000fe80008000019 */
[----:B------:R1:W-:Y:S04]  /*6ba0*/  STS.U8 [R3+UR25+0xb200], R106 ;  /* 0x00b2006a03007988 */ /* 0x0003e80008000019 */
[----:B0-----:R-:W4:Y:S04]  /*6bb0*/  LDL.LU.64 R104, [R1+0xb0] ;  /* 0x0000b00001687983 */ /* 0x001f280000300a00 */
[----:B------:R0:W-:Y:S04]  /*6bc0*/  STS.U8 [R3+UR25+0xaa00], R109 ;  /* 0x00aa006d03007988 */ /* 0x0001e80008000019 */
[----:B-1----:R-:W4:Y:S04]  /*6bd0*/  LDL.LU.64 R106, [R1+0xb8] ;  /* 0x0000b800016a7983 */ /* 0x002f280000300a00 */
[----:B------:R-:W-:Y:S04]  /*6be0*/  STS.U8 [R3+UR25+0xa200], R111 ;  /* 0x00a2006f03007988 */ /* 0x000fe80008000019 */
[----:B------:R1:W-:Y:S04]  /*6bf0*/  STS.U8 [R3+UR25+0xa600], R110 ;  /* 0x00a6006e03007988 */ /* 0x0003e80008000019 */
[----:B0-----:R-:W4:Y:S04]  /*6c00*/  LDL.LU.64 R108, [R1+0xc0] ;  /* 0x0000c000016c7983 */ /* 0x001f280000300a00 */
[----:B------:R0:W-:Y:S04]  /*6c10*/  STS.U8 [R3+UR25+0x9e00], R113 ;  /* 0x009e007103007988 */ /* 0x0001e80008000019 */
[----:B-1----:R-:W4:Y:S04]  /*6c20*/  LDL.LU.64 R110, [R1+0xc8] ;  /* 0x0000c800016e7983 */ /* 0x002f280000300a00 */
[----:B------:R1:W-:Y:S04]  /*6c30*/  STS.U8 [R3+UR25+0x9a00], R116 ;  /* 0x009a007403007988 */ /* 0x0003e80008000019 */
[----:B0-----:R-:W4:Y:S04]  /*6c40*/  LDL.LU.64 R112, [R1+0xd0] ;  /* 0x0000d00001707983 */ /* 0x001f280000300a00 */
[----:B------:R-:W4:Y:S04]  /*6c50*/  LDL.LU.64 R114, [R1+0xd8] ;  /* 0x0000d80001727983 */ /* 0x000f280000300a00 */
[----:B------:R-:W-:Y:S04]  /*6c60*/  STS.U8 [R3+UR25+0x9200], R119 ;  /* 0x0092007703007988 */ /* 0x000fe80008000019 */
[----:B------:R0:W-:Y:S04]  /*6c70*/  STS.U8 [R3+UR25+0x9600], R118 ;  /* 0x0096007603007988 */ /* 0x0001e80008000019 */
[----:B-1----:R-:W4:Y:S04]  /*6c80*/  LDL.LU.64 R116, [R1+0xe0] ;  /* 0x0000e00001747983 */ /* 0x002f280000300a00 */
[----:B------:R1:W-:Y:S04]  /*6c90*/  STS.U8 [R3+UR25+0x8e00], R121 ;  /* 0x008e007903007988 */ /* 0x0003e80008000019 */
[----:B0-----:R-:W4:Y:S04]  /*6ca0*/  LDL.LU.64 R118, [R1+0xe8] ;  /* 0x0000e80001767983 */ /* 0x001f280000300a00 */
[----:B------:R-:W-:Y:S04]  /*6cb0*/  STS.U8 [R3+UR25+0x8600], R123 ;  /* 0x0086007b03007988 */ /* 0x000fe80008000019 */
[----:B------:R0:W-:Y:S04]  /*6cc0*/  STS.U8 [R3+UR25+0x8a00], R122 ;  /* 0x008a007a03007988 */ /* 0x0001e80008000019 */
[----:B-1----:R-:W4:Y:S04]  /*6cd0*/  LDL.LU.64 R120, [R1+0xf0] ;  /* 0x0000f00001787983 */ /* 0x002f280000300a00 */
[----:B0-----:R-:W4:Y:S01]  /*6ce0*/  LDL.LU.64 R122, [R1+0xf8] ;  /* 0x0000f800017a7983 */ /* 0x001f220000300a00 */
[----:B------:R-:W-:Y:S01]  /*6cf0*/  FMUL R7, R7, 1.4426950216293334961 ;  /* 0x3fb8aa3b07077820 */ /* 0x000fe20000400000 */
[----:B------:R-:W-:Y:S01]  /*6d00*/  MUFU.EX2 R43, R43 ;  /* 0x0000002b002b7308 */ /* 0x000fe20000000800 */
[----:B------:R-:W-:Y:S01]  /*6d10*/  FMUL R51, R51, 1.4426950216293334961 ;  /* 0x3fb8aa3b33337820 */ /* 0x000fe20000400000 */
[----:B------:R-:W-:-:S06]  /*6d20*/  FMUL R53, R53, 1.4426950216293334961 ;  /* 0x3fb8aa3b35357820 */ /* 0x000fcc0000400000 */
[----:B------:R-:W0:Y:S01]  /*6d30*/  MUFU.EX2 R44, R44 ;  /* 0x0000002c002c7308 */ /* 0x000e220000000800 */
[----:B------:R-:W-:-:S07]  /*6d40*/  FMUL R55, R55, 1.4426950216293334961 ;  /* 0x3fb8aa3b37377820 */ /* 0x000fce0000400000 */
[----:B------:R-:W-:Y:S08]  /*6d50*/  MUFU.EX2 R45, R45 ;  /* 0x0000002d002d7308 */ /* 0x000ff00000000800 */
[----:B------:R-:W1:Y:S08]  /*6d60*/  MUFU.EX2 R46, R46 ;  /* 0x0000002e002e7308 */ /* 0x000e700000000800 */
[----:B------:R-:W-:Y:S08]  /*6d70*/  MUFU.EX2 R47, R47 ;  /* 0x0000002f002f7308 */ /* 0x000ff00000000800 */
[----:B------:R-:W1:Y:S08]  /*6d80*/  MUFU.EX2 R48, R48 ;  /* 0x0000003000307308 */ /* 0x000e700000000800 */
[----:B------:R-:W-:Y:S01]  /*6d90*/  MUFU.EX2 R50, R50 ;  /* 0x0000003200327308 */ /* 0x000fe20000000800 */
[----:B------:R-:W-:Y:S04]  /*6da0*/  STS.U8 [R3+UR25+0x8200], R125 ;  /* 0x0082007d03007988 */ /* 0x000fe80008000019 */
[----:B------:R-:W-:Y:S03]  /*6db0*/  STS.U8 [R3+UR25+0xba00], R16 ;  /* 0x00ba001003007988 */ /* 0x000fe60008000019 */
[----:B------:R-:W-:Y:S01]  /*6dc0*/  MUFU.EX2 R0, R0 ;  /* 0x0000000000007308 */ /* 0x000fe20000000800 */
[----:B------:R3:W-:Y:S01]  /*6dd0*/  STS.U8 [R3+UR25+0xbe00], R20 ;  /* 0x00be001403007988 */ /* 0x0007e20008000019 */
[----:B------:R-:W-:-:S03]  /*6de0*/  FADD R13, -R4, R13 ;  /* 0x0000000d040d7221 */ /* 0x000fc60000000100 */
[----:B------:R-:W-:Y:S03]  /*6df0*/  SHFL.IDX PT, R29, R29, R39, 0x1f ;  /* 0x00001f271d1d7589 */ /* 0x000fe600000e0000 */
[----:B------:R-:W3:Y:S08]  /*6e00*/  MUFU.EX2 R7, R7 ;  /* 0x0000000700077308 */ /* 0x000ef00000000800 */
[----:B------:R-:W-:Y:S08]  /*6e10*/  MUFU.EX2 R58, R58 ;  /* 0x0000003a003a7308 */ /* 0x000ff00000000800 */
[----:B------:R-:W3:Y:S01]  /*6e20*/  MUFU.EX2 R5, R5 ;  /* 0x0000000500057308 */ /* 0x000ee20000000800 */
[----:B0-----:R-:W-:Y:S01]  /*6e30*/  F2FP.SATFINITE.E4M3.F32.PACK_AB_MERGE_C R34, R44, R43, R34 ;  /* 0x0000002b2c22723e */ /* 0x001fe20004807022 */
[----:B------:R0:W-:Y:S06]  /*6e40*/  MEMBAR.ALL.CTA ;  /* 0x0000000000007992 */ /* 0x0001ec0000008000 */
[----:B0-----:R-:W0:Y:S04]  /*6e50*/  FENCE.VIEW.ASYNC.S ;  /* 0x00000000000073c6 */ /* 0x001e280000000000 */
[----:B0-----:R-:W-:Y:S01]  /*6e60*/  SHFL.IDX PT, R31, R31, R39, 0x1f ;  /* 0x00001f271f1f7589 */ /* 0x001fe200000e0000 */
[----:B------:R-:W-:Y:S01]  /*6e70*/  MUFU.EX2 R51, R51 ;  /* 0x0000003300337308 */ /* 0x000fe20000000800 */
[----:B-1----:R-:W-:-:S02]  /*6e80*/  F2FP.SATFINITE.E4M3.F32.PACK_AB_MERGE_C R35, R46, R45, R35 ;  /* 0x0000002d2e23723e */ /* 0x002fc40004807023 */
[----:B------:R-:W-:Y:S04]  /*6e90*/  SHFL.IDX PT, R25, R25, R39, 0x1f ;  /* 0x00001f2719197589 */ /* 0x000fe800000e0000 */
[----:B------:R-:W-:Y:S01]  /*6ea0*/  SHFL.IDX PT, R27, R27, R39, 0x1f ;  /* 0x00001f271b1b7589 */ /* 0x000fe200000e0000 */
[----:B------:R-:W0:Y:S01]  /*6eb0*/  MUFU.EX2 R52, R52 ;  /* 0x0000003400347308 */ /* 0x000e220000000800 */
[----:B------:R-:W-:Y:S02]  /*6ec0*/  F2FP.SATFINITE.E4M3.F32.PACK_AB_MERGE_C R36, R48, R47, R36 ;  /* 0x0000002f3024723e */ /* 0x000fe40004807024 */
[----:B------:R-:W4:Y:S05]  /*6ed0*/  LDL.LU R9, [R1+0x120] ;  /* 0x0001200001097983 */ /* 0x000f2a0000300800 */
[----:B------:R-:W-:Y:S01]  /*6ee0*/  MUFU.EX2 R53, R53 ;  /* 0x0000003500357308 */ /* 0x000fe20000000800 */
[----:B---3--:R-:W-:-:S07]  /*6ef0*/  F2FP.SATFINITE.E4M3.F32.PACK_AB_MERGE_C R28, R7, R0, R28 ;  /* 0x00000000071c723e */ /* 0x008fce000480701c */
[----:B------:R-:W1:Y:S08]  /*6f00*/  MUFU.EX2 R54, R54 ;  /* 0x0000003600367308 */ /* 0x000e700000000800 */
[----:B------:R-:W-:Y:S08]  /*6f10*/  MUFU.EX2 R55, R55 ;  /* 0x0000003700377308 */ /* 0x000ff00000000800 */
[----:B------:R-:W3:Y:S01]  /*6f20*/  MUFU.EX2 R56, R56 ;  /* 0x0000003800387308 */ /* 0x000ee20000000800 */
[----:B------:R-:W-:-:S02]  /*6f30*/  SEL R33, R34, R35, !P0 ;  /* 0x0000002322217207 */ /* 0x000fc40004000000 */
[----:B------:R-:W-:Y:S01]  /*6f40*/  F2FP.SATFINITE.E4M3.F32.PACK_AB_MERGE_C R37, R50, R49, R37 ;  /* 0x000000313225723e */ /* 0x000fe20004807025 */
[----:B------:R-:W-:-:S01]  /*6f50*/  FADD R3, -R2, R12 ;  /* 0x0000000c02037221 */ /* 0x000fc20000000100 */
[----:B------:R-:W-:Y:S01]  /*6f60*/  SEL R34, R35, R34, !P0 ;  /* 0x0000002223227207 */ /* 0x000fe20004000000 */
[----:B------:R-:W-:Y:S01]  /*6f70*/  FMUL R13, R13, 1.4426950216293334961 ;  /* 0x3fb8aa3b0d0d7820 */ /* 0x000fe20000400000 */
[----:B------:R-:W-:Y:S01]  /*6f80*/  SEL R35, R36, R28, !P0 ;  /* 0x0000001c24237207 */ /* 0x000fe20004000000 */
[----:B------:R-:W-:Y:S01]  /*6f90*/  IMAD.MOV.U32 R16, RZ, RZ, 0x5410 ;  /* 0x00005410ff107424 */ /* 0x000fe200078e00ff */
[----:B------:R-:W-:Y:S01]  /*6fa0*/  SEL R36, R28, R36, !P0 ;  /* 0x000000241c247207 */ /* 0x000fe20004000000 */
[----:B------:R-:W4:Y:S01]  /*6fb0*/  LDL.LU R10, [R1+0x11c] ;  /* 0x00011c00010a7983 */ /* 0x000f220000300800 */
[----:B------:R-:W-:Y:S02]  /*6fc0*/  F2FP.SATFINITE.E4M3.F32.PACK_AB_MERGE_C R28, R5, R58, RZ ;  /* 0x0000003a051c723e */ /* 0x000fe400048070ff */
[----:B0-----:R-:W-:-:S02]  /*6fd0*/  F2FP.SATFINITE.E4M3.F32.PACK_AB_MERGE_C R59, R52, R51, R59 ;  /* 0x00000033343b723e */ /* 0x001fc4000480703b */
[----:B-1----:R-:W-:Y:S01]  /*6fe0*/  F2FP.SATFINITE.E4M3.F32.PACK_AB_MERGE_C R57, R54, R53, R57 ;  /* 0x000000353639723e */ /* 0x002fe20004807039 */
[----:B------:R-:W-:Y:S01]  /*6ff0*/  FMUL R3, R3, 1.4426950216293334961 ;  /* 0x3fb8aa3b03037820 */ /* 0x000fe20000400000 */
[----:B---3--:R-:W-:Y:S01]  /*7000*/  F2FP.SATFINITE.E4M3.F32.PACK_AB_MERGE_C R28, R56, R55, R28 ;  /* 0x00000037381c723e */ /* 0x008fe2000480701c */
[----:B------:R-:W-:Y:S01]  /*7010*/  MUFU.EX2 R13, R13 ;  /* 0x0000000d000d7308 */ /* 0x000fe20000000800 */
[----:B------:R-:W-:Y:S01]  /*7020*/  SEL R38, R37, R59, !P0 ;  /* 0x0000003b25267207 */ /* 0x000fe20004000000 */
[----:B------:R-:W-:Y:S01]  /*7030*/  BAR.SYNC.DEFER_BLOCKING 0x0 ;  /* 0x0000000000007b1d */ /* 0x000fe20000010000 */
[----:B------:R-:W-:Y:S02]  /*7040*/  SEL R37, R59, R37, !P0 ;  /* 0x000000253b257207 */ /* 0x000fe40004000000 */
[----:B------:R-:W-:Y:S02]  /*7050*/  SEL R59, R57, R28, !P0 ;  /* 0x0000001c393b7207 */ /* 0x000fe40004000000 */
[----:B------:R-:W-:-:S02]  /*7060*/  SEL R57, R28, R57, !P0 ;  /* 0x000000391c397207 */ /* 0x000fc40004000000 */
[----:B------:R-:W-:Y:S01]  /*7070*/  LOP3.LUT R28, R39, 0x1, RZ, 0x3c, !PT ;  /* 0x00000001271c7812 */ /* 0x000fe200078e3cff */
[----:B------:R-:W-:Y:S04]  /*7080*/  SHFL.IDX PT, R33, R33, R39, 0x1f ;  /* 0x00001f2721217589 */ /* 0x000fe800000e0000 */
[----:B------:R-:W0:Y:S04]  /*7090*/  SHFL.IDX PT, R30, R30, R28, 0x1f ;  /* 0x00001f1c1e1e7589 */ /* 0x000e2800000e0000 */
[----:B------:R-:W1:Y:S01]  /*70a0*/  SHFL.IDX PT, R24, R24, R28, 0x1f ;  /* 0x00001f1c18187589 */ /* 0x000e6200000e0000 */
[----:B------:R-:W3:Y:S03]  /*70b0*/  MUFU.EX2 R3, R3 ;  /* 0x0000000300037308 */ /* 0x000ee60000000800 */
[----:B------:R-:W1:Y:S04]  /*70c0*/  SHFL.IDX PT, R26, R26, R28, 0x1f ;  /* 0x00001f1c1a1a7589 */ /* 0x000e6800000e0000 */
[----:B------:R-:W1:Y:S04]  /*70d0*/  SHFL.IDX PT, R32, R32, R28, 0x1f ;  /* 0x00001f1c20207589 */ /* 0x000e6800000e0000 */
[----:B------:R-:W1:Y:S04]  /*70e0*/  SHFL.IDX PT, R34, R34, R28, 0x1f ;  /* 0x00001f1c22227589 */ /* 0x000e6800000e0000 */
[----:B------:R-:W-:Y:S04]  /*70f0*/  SHFL.IDX PT, R36, R36, R28, 0x1f ;  /* 0x00001f1c24247589 */ /* 0x000fe800000e0000 */
[----:B------:R-:W-:Y:S04]  /*7100*/  SHFL.IDX PT, R37, R37, R28, 0x1f ;  /* 0x00001f1c25257589 */ /* 0x000fe800000e0000 */
[----:B------:R5:W-:Y:S01]  /*7110*/  SHFL.IDX PT, R57, R57, R28, 0x1f ;  /* 0x00001f1c39397589 */ /* 0x000be200000e0000 */
[----:B------:R-:W-:-:S03]  /*7120*/  SEL R16, R16, 0x1054, !P1 ;  /* 0x0000105410107807 */ /* 0x000fc60004800000 */
[----:B------:R-:W1:Y:S04]  /*7130*/  SHFL.IDX PT, R35, R35, R39, 0x1f ;  /* 0x00001f2723237589 */ /* 0x000e6800000e0000 */
[----:B------:R-:W4:Y:S01]  /*7140*/  LDL.LU R11, [R1+0x118] ;  /* 0x00011800010b7983 */ /* 0x000f220000300800 */
[----:B-----5:R-:W-:Y:S02]  /*7150*/  IMAD.MOV.U32 R28, RZ, RZ, 0x7632 ;  /* 0x00007632ff1c7424 */ /* 0x020fe400078e00ff */
[-C--:B---3--:R-:W-:Y:S01]  /*7160*/  FMUL R62, R62, R3.reuse ;  /* 0x000000033e3e7220 */ /* 0x088fe20000400000 */
[-C--:B------:R-:W-:Y:S01]  /*7170*/  FMUL R63, R63, R3.reuse ;  /* 0x000000033f3f7220 */ /* 0x080fe20000400000 */
[-C--:B------:R-:W-:Y:S01]  /*7180*/  FMUL R66, R66, R3.reuse ;  /* 0x0000000342427220 */ /* 0x080fe20000400000 */
[-C--:B------:R-:W-:Y:S01]  /*7190*/  FMUL R67, R67, R3.reuse ;  /* 0x0000000343437220 */ /* 0x080fe20000400000 */
[----:B------:R-:W-:Y:S01]  /*71a0*/  SEL R12, R28, 0x3276, !P1 ;  /* 0x000032761c0c7807 */ /* 0x000fe20004800000 */
[-C--:B--2---:R-:W-:Y:S01]  /*71b0*/  FMUL R70, R70, R3.reuse ;  /* 0x0000000346467220 */ /* 0x084fe20000400000 */
[--C-:B0-----:R-:W-:Y:S01]  /*71c0*/  PRMT R28, R29, R16, R30.reuse ;  /* 0x000000101d1c7216 */ /* 0x101fe2000000001e */
[-C--:B------:R-:W-:Y:S01]  /*71d0*/  FMUL R71, R71, R3.reuse ;  /* 0x0000000347477220 */ /* 0x080fe20000400000 */
[----:B------:R-:W-:Y:S01]  /*71e0*/  PRMT R29, R29, R12, R30 ;  /* 0x0000000c1d1d7216 */ /* 0x000fe2000000001e */
[-C--:B----4-:R-:W-:Y:S01]  /*71f0*/  FMUL R74, R74, R3.reuse ;  /* 0x000000034a4a7220 */ /* 0x090fe20000400000 */
[-C--:B------:R-:W-:Y:S01]  /*7200*/  FMUL R75, R75, R3.reuse ;  /* 0x000000034b4b7220 */ /* 0x080fe20000400000 */
        /* <DEDUP_REMOVED lines=13> */
[----:B------:R-:W-:Y:S01]  /*72e0*/  FMUL R103, R103, R3 ;  /* 0x0000000367677220 */ /* 0x000fe20000400000 */
[-C--:B------:R-:W-:Y:S01]  /*72f0*/  FMUL R60, R60, R13.reuse ;  /* 0x0000000d3c3c7220 */ /* 0x080fe20000400000 */
[-C--:B------:R-:W-:Y:S01]  /*7300*/  FMUL R61, R61, R13.reuse ;  /* 0x0000000d3d3d7220 */ /* 0x080fe20000400000 */
[-C--:B------:R-:W-:Y:S01]  /*7310*/  FMUL R64, R64, R13.reuse ;  /* 0x0000000d40407220 */ /* 0x080fe20000400000 */
[----:B------:R-:W-:Y:S01]  /*7320*/  FMUL R65, R65, R13 ;  /* 0x0000000d41417220 */ /* 0x000fe20000400000 */
[-C--:B------:R-:W-:Y:S01]  /*7330*/  FMUL R106, R106, R3.reuse ;  /* 0x000000036a6a7220 */ /* 0x080fe20000400000 */
[----:B------:R-:W-:Y:S01]  /*7340*/  FMUL R107, R107, R3 ;  /* 0x000000036b6b7220 */ /* 0x000fe20000400000 */
        /* <DEDUP_REMOVED lines=24> */
[--C-:B-1----:R-:W-:Y:S01]  /*74d0*/  PRMT R30, R31, R16, R24.reuse ;  /* 0x000000101f1e7216 */ /* 0x102fe20000000018 */
[----:B------:R-:W2:Y:S01]  /*74e0*/  LDL.LU R14, [R1+0x114] ;  /* 0x00011400010e7983 */ /* 0x000ea20000300800 */
[-C--:B------:R-:W-:Y:S01]  /*74f0*/  FMUL R112, R112, R13.reuse ;  /* 0x0000000d70707220 */ /* 0x080fe20000400000 */
[----:B------:R-:W-:Y:S01]  /*7500*/  FMUL R113, R113, R13 ;  /* 0x0000000d71717220 */ /* 0x000fe20000400000 */
[----:B------:R-:W-:Y:S01]  /*7510*/  PRMT R31, R31, R12, R24 ;  /* 0x0000000c1f1f7216 */ /* 0x000fe20000000018 */
[----:B------:R-:W3:Y:S01]  /*7520*/  LDL.LU R15, [R1+0x110] ;  /* 0x00011000010f7983 */ /* 0x000ee20000300800 */
[-C--:B------:R-:W-:Y:S01]  /*7530*/  FMUL R114, R114, R3.reuse ;  /* 0x0000000372727220 */ /* 0x080fe20000400000 */
[----:B------:R-:W-:Y:S01]  /*7540*/  FMUL R115, R115, R3 ;  /* 0x0000000373737220 */ /* 0x000fe20000400000 */
[-C--:B------:R-:W-:Y:S01]  /*7550*/  FMUL R116, R116, R13.reuse ;  /* 0x0000000d74747220 */ /* 0x080fe20000400000 */
[----:B------:R-:W-:Y:S01]  /*7560*/  FMUL R117, R117, R13 ;  /* 0x0000000d75757220 */ /* 0x000fe20000400000 */
[-C--:B------:R-:W-:Y:S01]  /*7570*/  FMUL R118, R118, R3.reuse ;  /* 0x0000000376767220 */ /* 0x080fe20000400000 */
[----:B------:R-:W-:Y:S01]  /*7580*/  FMUL R119, R119, R3 ;  /* 0x0000000377777220 */ /* 0x000fe20000400000 */
[-C--:B------:R-:W-:Y:S01]  /*7590*/  FMUL R120, R120, R13.reuse ;  /* 0x0000000d78787220 */ /* 0x080fe20000400000 */
[----:B------:R-:W-:Y:S01]  /*75a0*/  FMUL R121, R121, R13 ;  /* 0x0000000d79797220 */ /* 0x000fe20000400000 */
[-C--:B------:R-:W-:Y:S01]  /*75b0*/  FMUL R122, R122, R3.reuse ;  /* 0x000000037a7a7220 */ /* 0x080fe20000400000 */
[----:B------:R-:W-:-:S06]  /*75c0*/  FMUL R123, R123, R3 ;  /* 0x000000037b7b7220 */ /* 0x000fcc0000400000 */
[----:B------:R-:W-:-:S06]  /*75d0*/  WARPGROUP.ARRIVE ;  /* 0x00000000000079c5 */ /* 0x000fcc0000000000 */
[----:B------:R-:W-:Y:S01]  /*75e0*/  QGMMA.64x128x32.F32.E4M3.E4M3 R60, R28, gdesc[UR16], R60, gsb0 ;  /* 0x01e000101c3c7df3 */ /* 0x000fe2000800083c */
[C-C-:B------:R-:W-:Y:S02]  /*75f0*/  PRMT R24, R25.reuse, R16, R26.reuse ;  /* 0x0000001019187216 */ /* 0x140fe4000000001a */
[----:B------:R-:W-:Y:S02]  /*7600*/  PRMT R25, R25, R12, R26 ;  /* 0x0000000c19197216 */ /* 0x000fe4000000001a */
[C-C-:B------:R-:W-:Y:S02]  /*7610*/  PRMT R26, R27.reuse, R16, R32.reuse ;  /* 0x000000101b1a7216 */ /* 0x140fe40000000020 */
[----:B------:R-:W-:Y:S02]  /*7620*/  PRMT R27, R27, R12, R32 ;  /* 0x0000000c1b1b7216 */ /* 0x000fe40000000020 */
[C-C-:B------:R-:W-:Y:S02]  /*7630*/  PRMT R32, R33.reuse, R16, R34.reuse ;  /* 0x0000001021207216 */ /* 0x140fe40000000022 */
[----:B------:R-:W-:-:S02]  /*7640*/  PRMT R33, R33, R12, R34 ;  /* 0x0000000c21217216 */ /* 0x000fc40000000022 */
[C-C-:B------:R-:W-:Y:S02]  /*7650*/  PRMT R34, R35.reuse, R16, R36.reuse ;  /* 0x0000001023227216 */ /* 0x140fe40000000024 */
[----:B------:R-:W-:Y:S01]  /*7660*/  PRMT R35, R35, R12, R36 ;  /* 0x0000000c23237216 */ /* 0x000fe20000000024 */
[----:B------:R-:W-:Y:S02]  /*7670*/  WARPGROUP.DEPBAR.LE gsb0, 0x0 ;  /* 0x00008000000079c5 */ /* 0x000fe40000010000 */
[----:B------:R-:W-:-:S06]  /*7680*/  WARPGROUP.ARRIVE ;  /* 0x00000000000079c5 */ /* 0x000fcc0000000000 */
[----:B------:R-:W-:Y:S03]  /*7690*/  QGMMA.64x128x32.F32.E4M3.E4M3 R60, R24, gdesc[UR8], R60, gsb0 ;  /* 0x01e00008183c7df3 */ /* 0x000fe6000800083c */
[----:B------:R-:W-:Y:S02]  /*76a0*/  WARPGROUP.DEPBAR.LE gsb0, 0x0 ;  /* 0x00008000000079c5 */ /* 0x000fe40000010000 */
[----:B------:R-:W-:-:S07]  /*76b0*/  WARPGROUP.ARRIVE ;  /* 0x00000000000079c5 */ /* 0x000fce0000000000 */
[----:B------:R-:W-:Y:S01]  /*76c0*/  QGMMA.64x128x32.F32.E4M3.E4M3 R60, R32, gdesc[UR28], R60, gsb0 ;  /* 0x01e0001c203c7df3 */ /* 0x000fe2000800083c */
[----:B------:R-:W0:Y:S04]  /*76d0*/  SHFL.IDX PT, R38, R38, R39, 0x1f ;  /* 0x00001f2726267589 */ /* 0x000e2800000e0000 */
[----:B------:R-:W1:Y:S01]  /*76e0*/  SHFL.IDX PT, R39, R59, R39, 0x1f ;  /* 0x00001f273b277589 */ /* 0x000e6200000e0000 */
[C-C-:B0-----:R-:W-:Y:S02]  /*76f0*/  PRMT R36, R38.reuse, R16, R37.reuse ;  /* 0x0000001026247216 */ /* 0x141fe40000000025 */
[----:B------:R-:W-:Y:S02]  /*7700*/  PRMT R37, R38, R12, R37 ;  /* 0x0000000c26257216 */ /* 0x000fe40000000025 */
[----:B-1----:R-:W-:-:S02]  /*7710*/  PRMT R38, R39, R16, R57 ;  /* 0x0000001027267216 */ /* 0x002fc40000000039 */
[----:B------:R-:W-:Y:S01]  /*7720*/  PRMT R39, R39, R12, R57 ;  /* 0x0000000c27277216 */ /* 0x000fe20000000039 */
[----:B------:R-:W-:Y:S02]  /*7730*/  WARPGROUP.DEPBAR.LE gsb0, 0x0 ;  /* 0x00008000000079c5 */ /* 0x000fe40000010000 */
[----:B------:R-:W-:Y:S04]  /*7740*/  STL [R1+0x4], R61 ;  /* 0x0000043d01007387 */ /* 0x000fe80000100800 */
[----:B------:R-:W-:Y:S04]  /*7750*/  STL.64 [R1+0x8], R62 ;  /* 0x0000083e01007387 */ /* 0x000fe80000100a00 */
        /* <DEDUP_REMOVED lines=28> */
[----:B------:R0:W-:Y:S04]  /*7920*/  STL.64 [R1+0xf0], R120 ;  /* 0x0000f07801007387 */ /* 0x0001e80000100a00 */
[----:B------:R1:W-:Y:S04]  /*7930*/  STL.64 [R1+0xf8], R122 ;  /* 0x0000f87a01007387 */ /* 0x0003e80000100a00 */
[----:B0-----:R-:W4:Y:S04]  /*7940*/  LDL.LU R120, [R1+0x3d8] ;  /* 0x0003d80001787983 */ /* 0x001f280000300800 */
[----:B------:R-:W5:Y:S04]  /*7950*/  LDL.LU R117, [R1+0x3d4] ;  /* 0x0003d40001757983 */ /* 0x000f680000300800 */
[----:B------:R-:W5:Y:S04]  /*7960*/  LDL.LU R112, [R1+0x3d0] ;  /* 0x0003d00001707983 */ /* 0x000f680000300800 */
[----:B------:R-:W5:Y:S04]  /*7970*/  LDL.LU R108, [R1+0x3cc] ;  /* 0x0003cc00016c7983 */ /* 0x000f680000300800 */
[----:B------:R-:W5:Y:S04]  /*7980*/  LDL.LU R104, [R1+0x3c8] ;  /* 0x0003c80001687983 */ /* 0x000f680000300800 */
[----:B------:R-:W5:Y:S04]  /*7990*/  LDL.LU.64 R102, [R1+0x3c0] ;  /* 0x0003c00001667983 */ /* 0x000f680000300a00 */
[----:B------:R-:W5:Y:S04]  /*79a0*/  LDL.LU R99, [R1+0x3bc] ;  /* 0x0003bc0001637983 */ /* 0x000f680000300800 */
[----:B------:R-:W5:Y:S04]  /*79b0*/  LDL.LU R93, [R1+0x3b8] ;  /* 0x0003b800015d7983 */ /* 0x000f680000300800 */
[----:B------:R-:W5:Y:S04]  /*79c0*/  LDL.LU R91, [R1+0x3b4] ;  /* 0x0003b400015b7983 */ /* 0x000f680000300800 */
[----:B------:R-:W5:Y:S04]  /*79d0*/  LDL.LU R74, [R1+0x3b0] ;  /* 0x0003b000014a7983 */ /* 0x000f680000300800 */
[----:B------:R-:W5:Y:S04]  /*79e0*/  LDL.LU.64 R70, [R1+0x3a8] ;  /* 0x0003a80001467983 */ /* 0x000f680000300a00 */
[----:B------:R-:W5:Y:S04]  /*79f0*/  LDL.LU.64 R66, [R1+0x3a0] ;  /* 0x0003a00001427983 */ /* 0x000f680000300a00 */
[----:B------:R-:W5:Y:S04]  /*7a00*/  LDL.LU.64 R62, [R1+0x398] ;  /* 0x00039800013e7983 */ /* 0x000f680000300a00 */
[----:B------:R-:W5:Y:S04]  /*7a10*/  LDL.LU R61, [R1+0x4] ;  /* 0x00000400013d7983 */ /* 0x000f680000300800 */
[----:B------:R-:W5:Y:S04]  /*7a20*/  LDL.LU R49, [R1+0x8] ;  /* 0x0000080001317983 */ /* 0x000f680000300800 */
[----:B------:R-:W5:Y:S04]  /*7a30*/  LDL.LU R125, [R1+0xc] ;  /* 0x00000c00017d7983 */ /* 0x000f680000300800 */
[----:B------:R-:W5:Y:S04]  /*7a40*/  LDL.LU R64, [R1+0x10] ;  /* 0x0000100001407983 */ /* 0x000f680000300800 */
[----:B------:R-:W5:Y:S04]  /*7a50*/  LDL.LU R65, [R1+0x14] ;  /* 0x0000140001417983 */ /* 0x000f680000300800 */
[----:B-1----:R-:W5:Y:S04]  /*7a60*/  LDL.LU R123, [R1+0x18] ;  /* 0x00001800017b7983 */ /* 0x002f680000300800 */
[----:B------:R-:W5:Y:S04]  /*7a70*/  LDL.LU R122, [R1+0x1c] ;  /* 0x00001c00017a7983 */ /* 0x000f680000300800 */
        /* <DEDUP_REMOVED lines=51> */
[----:B------:R-:W2:Y:S04]  /*7db0*/  LDL.LU R8, [R1+0x394] ;  /* 0x0003940001087983 */ /* 0x000ea80000300800 */
[----:B------:R-:W5:Y:S04]  /*7dc0*/  LDL.LU R25, [R1+0xec] ;  /* 0x0000ec0001197983 */ /* 0x000f680000300800 */
[----:B------:R-:W2:Y:S04]  /*7dd0*/  LDL.LU R6, [R1+0x390] ;  /* 0x0003900001067983 */ /* 0x000ea80000300800 */
[----:B------:R-:W5:Y:S04]  /*7de0*/  LDL.LU R24, [R1+0xf0] ;  /* 0x0000f00001187983 */ /* 0x000f680000300800 */
[----:B------:R-:W5:Y:S04]  /*7df0*/  LDL.LU R18, [R1+0x38c] ;  /* 0x00038c0001127983 */ /* 0x000f680000300800 */
[----:B------:R-:W5:Y:S04]  /*7e00*/  LDL.LU R20, [R1+0xf4] ;  /* 0x0000f40001147983 */ /* 0x000f680000300800 */
[----:B------:R-:W4:Y:S04]  /*7e10*/  LDL.LU R115, [R1+0x388] ;  /* 0x0003880001737983 */ /* 0x000f280000300800 */
[----:B------:R-:W5:Y:S04]  /*7e20*/  LDL.LU R16, [R1+0xf8] ;  /* 0x0000f80001107983 */ /* 0x000f680000300800 */
[----:B------:R-:W4:Y:S04]  /*7e30*/  LDL.LU R114, [R1+0x384] ;  /* 0x0003840001727983 */ /* 0x000f280000300800 */
[----:B------:R-:W5:Y:S04]  /*7e40*/  LDL.LU R12, [R1+0xfc] ;  /* 0x0000fc00010c7983 */ /* 0x000f680000300800 */
[----:B------:R-:W5:Y:S01]  /*7e50*/  LDL.LU R17, [R1+0x380] ;  /* 0x0003800001117983 */ /* 0x000f620000300800 */
[----:B--2---:R-:W-:-:S03]  /*7e60*/  FADD R6, R6, R8 ;  /* 0x0000000806067221 */ /* 0x004fc60000000000 */
[----:B------:R-:W2:Y:S02]  /*7e70*/  LDL.LU R8, [R1+0x124] ;  /* 0x0001240001087983 */ /* 0x000ea40000300800 */
[----:B--2---:R-:W-:-:S02]  /*7e80*/  FADD R8, R8, R9 ;  /* 0x0000000908087221 */ /* 0x004fc40000000000 */
[----:B------:R-:W2:Y:S02]  /*7e90*/  LDL.LU R9, [R1+0x37c] ;  /* 0x00037c0001097983 */ /* 0x000ea40000300800 */
[----:B------:R-:W-:-:S01]  /*7ea0*/  FADD R8, R10, R8 ;  /* 0x000000080a087221 */ /* 0x000fc20000000000 */
[----:B--2---:R-:W-:Y:S02]  /*7eb0*/  FADD R6, R9, R6 ;  /* 0x0000000609067221 */ /* 0x004fe40000000000 */
[----:B------:R-:W2:Y:S04]  /*7ec0*/  LDL.LU R9, [R1+0x100] ;  /* 0x0001000001097983 */ /* 0x000ea80000300800 */
[----:B------:R-:W3:Y:S01]  /*7ed0*/  LDL.LU R10, [R1+0x378] ;  /* 0x00037800010a7983 */ /* 0x000ee20000300800 */
[----:B------:R-:W-:-:S01]  /*7ee0*/  FADD R8, R11, R8 ;  /* 0x000000080b087221 */ /* 0x000fc20000000000 */
[----:B---3--:R-:W-:-:S02]  /*7ef0*/  FADD R6, R10, R6 ;  /* 0x000000060a067221 */ /* 0x008fc40000000000 */
[----:B------:R-:W3:Y:S04]  /*7f00*/  LDL.LU R10, [R1+0x104] ;  /* 0x00010400010a7983 */ /* 0x000ee80000300800 */
[----:B------:R-:W4:Y:S01]  /*7f10*/  LDL.LU R11, [R1+0x374] ;  /* 0x00037400010b7983 */ /* 0x000f220000300800 */
[----:B------:R-:W-:-:S01]  /*7f20*/  FADD R8, R14, R8 ;  /* 0x000000080e087221 */ /* 0x000fc20000000000 */
[----:B----4-:R-:W-:Y:S02]  /*7f30*/  FADD R6, R11, R6 ;  /* 0x000000060b067221 */ /* 0x010fe40000000000 */
[----:B------:R-:W4:Y:S04]  /*7f40*/  LDL.LU R11, [R1+0x108] ;  /* 0x00010800010b7983 */ /* 0x000f280000300800 */
[----:B------:R-:W5:Y:S01]  /*7f50*/  LDL.LU R14, [R1+0x370] ;  /* 0x00037000010e7983 */ /* 0x000f620000300800 */
[----:B------:R-:W-:-:S01]  /*7f60*/  FADD R8, R15, R8 ;  /* 0x000000080f087221 */ /* 0x000fc20000000000 */
[----:B-----5:R-:W-:-:S02]  /*7f70*/  FADD R6, R14, R6 ;  /* 0x000000060e067221 */ /* 0x020fc40000000000 */
[----:B------:R-:W5:Y:S04]  /*7f80*/  LDL.LU R14, [R1+0x10c] ;  /* 0x00010c00010e7983 */ /* 0x000f680000300800 */
[----:B------:R-:W2:Y:S01]  /*7f90*/  LDL.LU R15, [R1+0x36c] ;  /* 0x00036c00010f7983 */ /* 0x000ea20000300800 */
[----:B-----5:R-:W-:-:S04]  /*7fa0*/  FADD R8, R14, R8 ;  /* 0x000000080e087221 */ /* 0x020fc80000000000 */
[----:B----4-:R-:W-:-:S04]  /*7fb0*/  FADD R8, R11, R8 ;  /* 0x000000080b087221 */ /* 0x010fc80000000000 */
[----:B---3--:R-:W-:-:S04]  /*7fc0*/  FADD R8, R10, R8 ;  /* 0x000000080a087221 */ /* 0x008fc80000000000 */
[----:B--2---:R-:W-:-:S04]  /*7fd0*/  FADD R8, R9, R8 ;  /* 0x0000000809087221 */ /* 0x004fc80000000000 */
[----:B------:R-:W-:Y:S02]  /*7fe0*/  FADD R8, R114, R8 ;  /* 0x0000000872087221 */ /* 0x000fe40000000000 */
[----:B------:R-:W2:Y:S02]  /*7ff0*/  LDL.LU R114, [R1+0x368] ;  /* 0x0003680001727983 */ /* 0x000ea40000300800 */
[----:B------:R-:W-:-:S02]  /*8000*/  FADD R8, R115, R8 ;  /* 0x0000000873087221 */ /* 0x000fc40000000000 */
[----:B------:R-:W2:Y:S02]  /*8010*/  LDL.LU R115, [R1+0x364] ;  /* 0x0003640001737983 */ /* 0x000ea40000300800 */
[----:B------:R-:W-:-:S04]  /*8020*/  FADD R8, R124, R8 ;  /* 0x000000087c087221 */ /* 0x000fc80000000000 */
        /* <DEDUP_REMOVED lines=9> */
[----:B------:R-:W-:Y:S01]  /*80c0*/  FADD R8, R91, R8 ;  /* 0x000000085b087221 */ /* 0x000fe20000000000 */
[----:B------:R-:W-:Y:S02]  /*80d0*/  IMAD.MOV.U32 R91, RZ, RZ, R116 ;  /* 0x000000ffff5b7224 */ /* 0x000fe400078e0074 */
[----:B------:R-:W-:Y:S02]  /*80e0*/  IMAD.MOV.U32 R93, RZ, RZ, R113 ;  /* 0x000000ffff5d7224 */ /* 0x000fe400078e0071 */
[----:B------:R-:W-:-:S01]  /*80f0*/  FADD R8, R74, R8 ;  /* 0x000000084a087221 */ /* 0x000fc20000000000 */
[----:B------:R-:W-:Y:S02]  /*8100*/  IMAD.MOV.U32 R74, RZ, RZ, R118 ;  /* 0x000000ffff4a7224 */ /* 0x000fe400078e0076 */
[----:B------:R-:W-:Y:S02]  /*8110*/  IMAD.MOV.U32 R99, RZ, RZ, R111 ;  /* 0x000000ffff637224 */ /* 0x000fe400078e006f */
[----:B------:R-:W-:-:S02]  /*8120*/  IMAD.MOV.U32 R102, RZ, RZ, R110 ;  /* 0x000000ffff667224 */ /* 0x000fc400078e006e */
[----:B------:R-:W-:Y:S02]  /*8130*/  IMAD.MOV.U32 R103, RZ, RZ, R109 ;  /* 0x000000ffff677224 */ /* 0x000fe400078e006d */
[----:B------:R-:W-:Y:S02]  /*8140*/  IMAD.MOV.U32 R104, RZ, RZ, R107 ;  /* 0x000000ffff687224 */ /* 0x000fe400078e006b */
[----:B------:R-:W-:Y:S02]  /*8150*/  IMAD.MOV.U32 R107, RZ, RZ, R59 ;  /* 0x000000ffff6b7224 */ /* 0x000fe400078e003b */
        /* <DEDUP_REMOVED lines=9> */
[----:B------:R-:W-:Y:S01]  /*81f0*/  IMAD.MOV.U32 R120, RZ, RZ, R24 ;  /* 0x000000ffff787224 */ /* 0x000fe200078e0018 */
[----:B--2---:R0:W-:Y:S04]  /*8200*/  STL.64 [R1+0x358], R114 ;  /* 0x0003587201007387 */ /* 0x0041e80000100a00 */
[----:B------:R1:W-:Y:S04]  /*8210*/  STL.64 [R1+0x350], R70 ;  /* 0x0003504601007387 */ /* 0x0003e80000100a00 */
[----:B------:R2:W-:Y:S04]  /*8220*/  STL.64 [R1+0x348], R66 ;  /* 0x0003484201007387 */ /* 0x0005e80000100a00 */
[----:B------:R3:W-:Y:S01]  /*8230*/  STL.64 [R1+0x340], R62 ;  /* 0x0003403e01007387 */ /* 0x0007e20000100a00 */
[----:B0-----:R-:W-:-:S02]  /*8240*/  IMAD.MOV.U32 R114, RZ, RZ, R30 ;  /* 0x000000ffff727224 */ /* 0x001fc400078e001e */
[----:B------:R-:W-:Y:S02]  /*8250*/  IMAD.MOV.U32 R115, RZ, RZ, R29 ;  /* 0x000000ffff737224 */ /* 0x000fe400078e001d */
[----:B-1----:R-:W-:Y:S02]  /*8260*/  IMAD.MOV.U32 R70, RZ, RZ, R121 ;  /* 0x000000ffff467224 */ /* 0x002fe400078e0079 */
[----:B------:R-:W-:Y:S02]  /*8270*/  IMAD.MOV.U32 R71, RZ, RZ, R119 ;  /* 0x000000ffff477224 */ /* 0x000fe400078e0077 */
[----:B--2---:R-:W-:Y:S02]  /*8280*/  IMAD.MOV.U32 R66, RZ, RZ, R123 ;  /* 0x000000ffff427224 */ /* 0x004fe400078e007b */
[----:B------:R-:W-:Y:S02]  /*8290*/  IMAD.MOV.U32 R67, RZ, RZ, R122 ;  /* 0x000000ffff437224 */ /* 0x000fe400078e007a */
[----:B---3--:R-:W-:-:S02]  /*82a0*/  IMAD.MOV.U32 R62, RZ, RZ, R49 ;  /* 0x000000ffff3e7224 */ /* 0x008fc400078e0031 */
[----:B------:R-:W-:Y:S01]  /*82b0*/  IMAD.MOV.U32 R63, RZ, RZ, R125 ;  /* 0x000000ffff3f7224 */ /* 0x000fe200078e007d */
[----:B------:R-:W2:Y:S01]  /*82c0*/  LDL.LU R49, [R1+0x360] ;  /* 0x0003600001317983 */ /* 0x000ea20000300800 */
[----:B------:R-:W-:Y:S02]  /*82d0*/  IMAD.MOV.U32 R119, RZ, RZ, R25 ;  /* 0x000000ffff777224 */ /* 0x000fe400078e0019 */
[----:B------:R-:W-:Y:S02]  /*82e0*/  IMAD.MOV.U32 R121, RZ, RZ, R20 ;  /* 0x000000ffff797224 */ /* 0x000fe400078e0014 */
[----:B------:R-:W-:Y:S02]  /*82f0*/  IMAD.MOV.U32 R122, RZ, RZ, R16 ;  /* 0x000000ffff7a7224 */ /* 0x000fe400078e0010 */
[----:B------:R-:W-:-:S06]  /*8300*/  IMAD.MOV.U32 R123, RZ, RZ, R12 ;  /* 0x000000ffff7b7224 */ /* 0x000fcc00078e000c */
[----:B------:R-:W-:-:S06]  /*8310*/  WARPGROUP.ARRIVE ;  /* 0x00000000000079c5 */ /* 0x000fcc0000000000 */
[----:B------:R-:W-:Y:S01]  /*8320*/  QGMMA.64x128x32.F32.E4M3.E4M3 R60, R36, gdesc[UR12], R60, gsb0 ;  /* 0x01e0000c243c7df3 */ /* 0x000fe2000800083c */
[----:B------:R-:W-:Y:S04]  /*8330*/  STL [R1+0x33c], R58 ;  /* 0x00033c3a01007387 */ /* 0x000fe80000100800 */
[----:B------:R-:W-:Y:S04]  /*8340*/  STL [R1+0x338], R56 ;  /* 0x0003383801007387 */ /* 0x000fe80000100800 */
[----:B------:R-:W-:Y:S04]  /*8350*/  STL.64 [R1+0x330], R54 ;  /* 0x0003303601007387 */ /* 0x000fe80000100a00 */
[----:B------:R-:W-:Y:S01]  /*8360*/  STL.64 [R1+0x328], R52 ;  /* 0x0003283401007387 */ /* 0x000fe20000100a00 */
[----:B------:R-:W-:-:S03]  /*8370*/  WARPGROUP.DEPBAR.LE gsb0, 0x0 ;  /* 0x00008000000079c5 */ /* 0x000fc60000010000 */
[----:B------:R-:W-:Y:S04]  /*8380*/  STL.64 [R1], R60 ;  /* 0x0000003c01007387 */ /* 0x000fe80000100a00 */
        /* <DEDUP_REMOVED lines=27> */
[----:B------:R-:W-:Y:S04]  /*8540*/  STL.64 [R1+0xe0], R116 ;  /* 0x0000e07401007387 */ /* 0x000fe80000100a00 */
[----:B------:R-:W-:Y:S04]  /*8550*/  STL.64 [R1+0xe8], R118 ;  /* 0x0000e87601007387 */ /* 0x000fe80000100a00 */
[----:B------:R-:W-:Y:S04]  /*8560*/  STL.64 [R1+0xf0], R120 ;  /* 0x0000f07801007387 */ /* 0x000fe80000100a00 */
[----:B------:R-:W-:Y:S04]  /*8570*/  STL.64 [R1+0xf8], R122 ;  /* 0x0000f87a01007387 */ /* 0x000fe80000100a00 */
[----:B0-----:R-:W3:Y:S04]  /*8580*/  LDL.LU.64 R114, [R1+0x358] ;  /* 0x0003580001727983 */ /* 0x001ee80000300a00 */
[----:B------:R-:W4:Y:S04]  /*8590*/  LDL.LU.64 R70, [R1+0x350] ;  /* 0x0003500001467983 */ /* 0x000f280000300a00 */
[----:B------:R-:W5:Y:S04]  /*85a0*/  LDL.LU.64 R66, [R1+0x348] ;  /* 0x0003480001427983 */ /* 0x000f680000300a00 */
[----:B------:R-:W3:Y:S04]  /*85b0*/  LDL.LU.64 R62, [R1+0x340] ;  /* 0x00034000013e7983 */ /* 0x000ee80000300a00 */
[----:B------:R-:W3:Y:S04]  /*85c0*/  LDL.LU R58, [R1+0x33c] ;  /* 0x00033c00013a7983 */ /* 0x000ee80000300800 */
[----:B------:R-:W3:Y:S04]  /*85d0*/  LDL.LU R56, [R1+0x338] ;  /* 0x0003380001387983 */ /* 0x000ee80000300800 */
[----:B------:R-:W3:Y:S04]  /*85e0*/  LDL.LU.64 R54, [R1+0x330] ;  /* 0x0003300001367983 */ /* 0x000ee80000300a00 */
[----:B------:R-:W3:Y:S01]  /*85f0*/  LDL.LU.64 R52, [R1+0x328] ;  /* 0x0003280001347983 */ /* 0x000ee20000300a00 */
        /* <DEDUP_REMOVED lines=18> */
[----:B--2---:R-:W-:-:S04]  /*8720*/  FADD R6, R49, R6 ;  /* 0x0000000631067221 */ /* 0x004fc80000000000 */
[----:B------:R-:W-:-:S04]  /*8730*/  FADD R6, R50, R6 ;  /* 0x0000000632067221 */ /* 0x000fc80000000000 */
[----:B------:R-:W-:Y:S01]  /*8740*/  FADD R6, R51, R6 ;  /* 0x0000000633067221 */ /* 0x000fe20000000000 */
[----:B------:R-:W-:-:S04]  /*8750*/  UIADD3 UR6, UR6, 0x80, URZ ;  /* 0x0000008006067890 */ /* 0x000fc8000fffe03f */
[----:B------:R-:W-:-:S06]  /*8760*/  UISETP.GE.AND UP0, UPT, UR6, UR32, UPT ;  /* 0x000000200600728c */ /* 0x000fcc000bf06270 */
[----:B------:R-:W-:Y:S01]  /*8770*/  PLOP3.LUT P1, PT, PT, PT, UP0, 0x80, 0x0 ;  /* 0x000000000000781c */ /* 0x000fe20003f2f008 */
[----:B------:R-:W-:Y:S02]  /*8780*/  ULEA UR5, UR23, UR5, 0x7 ;  /* 0x0000000517057291 */ /* 0x000fe4000f8e383f */
[----:B------:R-:W-:Y:S01]  /*8790*/  ULEA UR4, UR21, UR4, 0x7 ;  /* 0x0000000415047291 */ /* 0x000fe2000f8e383f */
[----:B------:R-:W-:Y:S02]  /*87a0*/  IMAD.MOV.U32 R12, RZ, RZ, R2 ;  /* 0x000000ffff0c7224 */ /* 0x000fe400078e0002 */
[----:B----4-:R-:W-:-:S04]  /*87b0*/  FADD R8, R71, R8 ;  /* 0x0000000847087221 */ /* 0x010fc80000000000 */
[----:B------:R-:W-:-:S04]  /*87c0*/  FADD R8, R70, R8 ;  /* 0x0000000846087221 */ /* 0x000fc80000000000 */
[----:B-----5:R-:W-:-:S04]  /*87d0*/  FADD R8, R67, R8 ;  /* 0x0000000843087221 */ /* 0x020fc80000000000 */
[----:B------:R-:W-:-:S04]  /*87e0*/  FADD R8, R66, R8 ;  /* 0x0000000842087221 */ /* 0x000fc80000000000 */
[----:B---3--:R-:W-:Y:S01]  /*87f0*/  FADD R8, R63, R8 ;  /* 0x000000083f087221 */ /* 0x008fe20000000000 */
[----:B------:R-:W-:-:S04]  /*8800*/  FADD R6, R52, R6 ;  /* 0x0000000634067221 */ /* 0x000fc80000000000 */
[----:B------:R-:W-:Y:S01]  /*8810*/  FADD R6, R53, R6 ;  /* 0x0000000635067221 */ /* 0x000fe20000000000 */
[----:B------:R-:W-:-:S03]  /*8820*/  FADD R8, R62, R8 ;  /* 0x000000083e087221 */ /* 0x000fc60000000000 */
[----:B------:R-:W-:Y:S01]  /*8830*/  FADD R6, R54, R6 ;  /* 0x0000000636067221 */ /* 0x000fe20000000000 */
[----:B------:R-:W-:-:S03]  /*8840*/  FADD R8, R58, R8 ;  /* 0x000000083a087221 */ /* 0x000fc60000000000 */
[----:B------:R-:W-:Y:S01]  /*8850*/  FADD R6, R55, R6 ;  /* 0x0000000637067221 */ /* 0x000fe20000000000 */
[----:B------:R-:W-:-:S03]  /*8860*/  FADD R8, R5, R8 ;  /* 0x0000000805087221 */ /* 0x000fc60000000000 */
[----:B------:R-:W-:Y:S02]  /*8870*/  FADD R6, R56, R6 ;  /* 0x0000000638067221 */ /* 0x000fe40000000000 */
[----:B------:R-:W0:Y:S04]  /*8880*/  SHFL.BFLY PT, R0, R8, 0x2, 0x1f ;  /* 0x0c401f0008007f89 */ /* 0x000e2800000e0000 */
[----:B------:R-:W1:Y:S01]  /*8890*/  SHFL.BFLY PT, R5, R6, 0x2, 0x1f ;  /* 0x0c401f0006057f89 */ /* 0x000e6200000e0000 */
[----:B0-----:R-:W-:-:S01]  /*88a0*/  FADD R0, R8, R0 ;  /* 0x0000000008007221 */ /* 0x001fc20000000000 */
[----:B-1----:R-:W-:-:S04]  /*88b0*/  FADD R5, R6, R5 ;  /* 0x0000000506057221 */ /* 0x002fc80000000000 */
[----:B------:R-:W0:Y:S04]  /*88c0*/  SHFL.BFLY PT, R7, R0, 0x1, 0x1f ;  /* 0x0c201f0000077f89 */ /* 0x000e2800000e0000 */
[----:B------:R-:W1:Y:S01]  /*88d0*/  SHFL.BFLY PT, R6, R5, 0x1, 0x1f ;  /* 0x0c201f0005067f89 */ /* 0x000e6200000e0000 */
[----:B0-----:R-:W-:-:S01]  /*88e0*/  FADD R7, R0, R7 ;  /* 0x0000000700077221 */ /* 0x001fc20000000000 */
[----:B-1----:R-:W-:-:S03]  /*88f0*/  FADD R6, R5, R6 ;  /* 0x0000000605067221 */ /* 0x002fc60000000000 */
[----:B------:R-:W-:Y:S01]  /*8900*/  FFMA R114, R3, R114, R7 ;  /* 0x0000007203727223 */ /* 0x000fe20000000007 */
[----:B------:R-:W-:Y:S02]  /*8910*/  IMAD.MOV.U32 R3, RZ, RZ, R4 ;  /* 0x000000ffff037224 */ /* 0x000fe400078e0004 */
[----:B------:R-:W-:Y:S01]  /*8920*/  FFMA R115, R13, R115, R6 ;  /* 0x000000730d737223 */ /* 0x000fe20000000006 */
[----:B------:R-:W-:Y:S02]  /*8930*/  IMAD.MOV.U32 R0, RZ, RZ, R2 ;  /* 0x000000ffff007224 */ /* 0x000fe400078e0002 */
[----:B------:R-:W-:Y:S01]  /*8940*/  IMAD.MOV.U32 R13, RZ, RZ, R4 ;  /* 0x000000ffff0d7224 */ /* 0x000fe200078e0004 */
[----:B------:R-:W-:Y:S06]  /*8950*/  @!P1 BRA `(.L_x_1) ;  /* 0xffffffac00d89947 */ /* 0x000fec000383ffff */
.L_x_0:
[----:B------:R-:W2:Y:S01]  /*8960*/  LDL.LU R74, [R1+0xfc] ;  /* 0x0000fc00014a7983 */ /* 0x000ea20000300800 */
[----:B------:R-:W0:Y:S01]  /*8970*/  S2R R108, SR_TID.X ;  /* 0x00000000006c7919 */ /* 0x000e220000002100 */
[----:B------:R-:W-:Y:S01]  /*8980*/  FSETP.GT.AND P0, PT, |R114|, 8.50705917302346158658e+37, PT ;  /* 0x7e8000007200780b */ /* 0x000fe20003f04200 */
[----:B-1----:R-:W1:Y:S01]  /*8990*/  LDC.64 R78, c[0x0][0x228] ;  /* 0x00008a00ff4e7b82 */ /* 0x002e620000000a00 */
[C---:B------:R-:W-:Y:S01]  /*89a0*/  FSETP.GT.AND P1, PT, |R115|.reuse, 8.50705917302346158658e+37, PT ;  /* 0x7e8000007300780b */ /* 0x040fe20003f24200 */
[----:B------:R-:W3:Y:S01]  /*89b0*/  LDL.LU R73, [R1+0xf8] ;  /* 0x0000f80001497983 */ /* 0x000ee20000300800 */
[----:B------:R-:W-:Y:S01]  /*89c0*/  FSETP.GEU.AND P2, PT, R115, 1.175494350822287508e-38, PT ;  /* 0x008000007300780b */ /* 0x000fe20003f4e000 */
[----:B------:R-:W-:Y:S02]  /*89d0*/  ULDC.64 UR4, c[0x0][0x270] ;  /* 0x00009c0000047ab9 */ /* 0x000fe40000000a00 */
[----:B------:R-:W4:Y:S04]  /*89e0*/  LDL.LU R14, [R1+0xec] ;  /* 0x0000ec00010e7983 */ /* 0x000f280000300800 */
        /* <DEDUP_REMOVED lines=60> */
[----:B------:R-:W5:Y:S01]  /*8db0*/  LDL.LU R76, [R1] ;  /* 0x00000000014c7983 */ /* 0x000f620000300800 */
[C---:B0-----:R-:W-:Y:S01]  /*8dc0*/  LOP3.LUT R7, R108.reuse, 0x7, RZ, 0xc0, !PT ;  /* 0x000000076c077812 */ /* 0x041fe200078ec0ff */
[C---:B------:R-:W-:Y:S01]  /*8dd0*/  IMAD.SHL.U32 R4, R108.reuse, 0x8, RZ ;  /* 0x000000086c047824 */ /* 0x040fe200078e00ff */
[C---:B------:R-:W-:Y:S01]  /*8de0*/  LOP3.LUT R2, R108.reuse, 0x8, RZ, 0xc0, !PT ;  /* 0x000000086c027812 */ /* 0x040fe200078ec0ff */
[----:B------:R-:W-:Y:S01]  /*8df0*/  IMAD.SHL.U32 R6, R108, 0x4, RZ ;  /* 0x000000046c067824 */ /* 0x000fe200078e00ff */
[----:B------:R-:W-:Y:S01]  /*8e00*/  FSEL R89, RZ, -23, P2 ;  /* 0xc1b80000ff597808 */ /* 0x000fe20001000000 */
[----:B------:R-:W-:Y:S01]  /*8e10*/  IMAD.SHL.U32 R8, R7, 0x10, RZ ;  /* 0x0000001007087824 */ /* 0x000fe200078e00ff */
[----:B------:R-:W-:Y:S01]  /*8e20*/  LOP3.LUT R4, R4, 0xf80, RZ, 0xc0, !PT ;  /* 0x00000f8004047812 */ /* 0x000fe200078ec0ff */
[----:B------:R-:W0:Y:S01]  /*8e30*/  S2R R104, SR_CTAID.X ;  /* 0x0000000000687919 */ /* 0x000e220000002500 */
[----:B------:R-:W-:Y:S01]  /*8e40*/  LEA R5, R2, UR25, 0x9 ;  /* 0x0000001902057c11 */ /* 0x000fe2000f8e48ff */
[----:B------:R-:W-:Y:S01]  /*8e50*/  UIMAD UR4, UR24, UR4, URZ ;  /* 0x00000004180472a4 */ /* 0x000fe2000f8e023f */
[----:B------:R-:W-:-:S02]  /*8e60*/  LOP3.LUT R10, R6, 0x3c0, RZ, 0xc0, !PT ;  /* 0x000003c0060a7812 */ /* 0x000fc400078ec0ff */
[----:B------:R-:W-:Y:S02]  /*8e70*/  IADD3 R8, R8, R5, R4 ;  /* 0x0000000508087210 */ /* 0x000fe40007ffe004 */
[----:B------:R-:W-:Y:S02]  /*8e80*/  LEA R5, R7, UR25, 0x3 ;  /* 0x0000001907057c11 */ /* 0x000fe4000f8e18ff */
[C---:B------:R-:W-:Y:S02]  /*8e90*/  FSETP.GEU.AND P4, PT, |R114|.reuse, 1.175494350822287508e-38, PT ;  /* 0x008000007200780b */ /* 0x040fe40003f8e200 */
[----:B------:R-:W-:Y:S01]  /*8ea0*/  FSETP.GEU.AND P3, PT, R114, 1.175494350822287508e-38, PT ;  /* 0x008000007200780b */ /* 0x000fe20003f6e000 */
[----:B------:R-:W-:Y:S01]  /*8eb0*/  IMAD.IADD R5, R10, 0x1, R5 ;  /* 0x000000010a057824 */ /* 0x000fe200078e0205 */
[----:B------:R-:W-:Y:S02]  /*8ec0*/  LOP3.LUT R92, R108, 0x1ff, RZ, 0xc0, !PT ;  /* 0x000001ff6c5c7812 */ /* 0x000fe400078ec0ff */
[----:B------:R-:W-:-:S02]  /*8ed0*/  FSEL R88, RZ, -23, P3 ;  /* 0xc1b80000ff587808 */ /* 0x000fc40001800000 */
[----:B------:R-:W-:Y:S02]  /*8ee0*/  LEA.HI R2, R2, R5, RZ, 0x1f ;  /* 0x0000000502027211 */ /* 0x000fe400078ff8ff */
[----:B------:R-:W-:Y:S02]  /*8ef0*/  LEA R92, R92, UR25, 0x4 ;  /* 0x000000195c5c7c11 */ /* 0x000fe4000f8e20ff */
[C---:B------:R-:W-:Y:S02]  /*8f00*/  LOP3.LUT R106, R108.reuse, 0xff, RZ, 0xc0, !PT ;  /* 0x000000ff6c6a7812 */ /* 0x040fe400078ec0ff */
[C---:B------:R-:W-:Y:S02]  /*8f10*/  LEA.HI R81, R108.reuse, 0x7a, RZ, 0x18 ;  /* 0x0000007a6c517811 */ /* 0x040fe400078fc0ff */
[----:B------:R-:W-:Y:S01]  /*8f20*/  LEA.HI R83, R108, 0x7e, RZ, 0x18 ;  /* 0x0000007e6c537811 */ /* 0x000fe200078fc0ff */
[----:B0-----:R-:W-:Y:S02]  /*8f30*/  IMAD R104, R104, 0x100, R106 ;  /* 0x0000010068687824 */ /* 0x001fe400078e026a */
[----:B--2---:R-:W-:-:S05]  /*8f40*/  FMUL R4, R74, 0.25 ;  /* 0x3e8000004a047820 */ /* 0x004fca0000400000 */
[----:B------:R-:W-:Y:S01]  /*8f50*/  FSEL R4, R4, R74, P0 ;  /* 0x0000004a04047208 */ /* 0x000fe20000000000 */
[----:B---3--:R-:W-:-:S04]  /*8f60*/  FMUL R6, R73, 0.25 ;  /* 0x3e80000049067820 */ /* 0x008fc80000400000 */
[----:B------:R-:W-:Y:S01]  /*8f70*/  @!P4 FMUL R4, R4, 16777216 ;  /* 0x4b8000000404c820 */ /* 0x000fe20000400000 */
[----:B----4-:R-:W-:Y:S01]  /*8f80*/  FMUL R7, R14, 0.25 ;  /* 0x3e8000000e077820 */ /* 0x010fe20000400000 */
[----:B------:R-:W-:Y:S01]  /*8f90*/  FSEL R6, R6, R73, P0 ;  /* 0x0000004906067208 */ /* 0x000fe20000000000 */
[----:B-----5:R-:W-:-:S03]  /*8fa0*/  FMUL R9, R11, 0.25 ;  /* 0x3e8000000b097820 */ /* 0x020fc60000400000 */
[----:B------:R-:W-:Y:S01]  /*8fb0*/  FSEL R7, R7, R14, P0 ;  /* 0x0000000e07077208 */ /* 0x000fe20000000000 */
[----:B------:R-:W-:Y:S01]  /*8fc0*/  @!P4 FMUL R6, R6, 16777216 ;  /* 0x4b8000000606c820 */ /* 0x000fe20000400000 */
[----:B------:R-:W-:Y:S01]  /*8fd0*/  FMUL R10, R19, 0.25 ;  /* 0x3e800000130a7820 */ /* 0x000fe20000400000 */
[----:B------:R-:W-:Y:S02]  /*8fe0*/  FSEL R9, R9, R11, P0 ;  /* 0x0000000b09097208 */ /* 0x000fe40000000000 */
[----:B------:R-:W-:Y:S01]  /*8ff0*/  @!P4 FMUL R7, R7, 16777216 ;  /* 0x4b8000000707c820 */ /* 0x000fe20000400000 */
[----:B------:R-:W-:Y:S01]  /*9000*/  FMUL R11, R18, 0.25 ;  /* 0x3e800000120b7820 */ /* 0x000fe20000400000 */
[----:B------:R-:W-:Y:S01]  /*9010*/  FSEL R10, R10, R19, P0 ;  /* 0x000000130a0a7208 */ /* 0x000fe20000000000 */
[----:B------:R-:W-:Y:S01]  /*9020*/  @!P4 FMUL R9, R9, 16777216 ;  /* 0x4b8000000909c820 */ /* 0x000fe20000400000 */
[----:B------:R-:W-:Y:S02]  /*9030*/  FMUL R12, R17, 0.25 ;  /* 0x3e800000110c7820 */ /* 0x000fe40000400000 */
[----:B------:R-:W-:Y:S01]  /*9040*/  FSEL R11, R11, R18, P0 ;  /* 0x000000120b0b7208 */ /* 0x000fe20000000000 */
[----:B------:R-:W-:Y:S01]  /*9050*/  @!P4 FMUL R10, R10, 16777216 ;  /* 0x4b8000000a0ac820 */ /* 0x000fe20000400000 */
[----:B------:R-:W-:Y:S01]  /*9060*/  FMUL R13, R16, 0.25 ;  /* 0x3e800000100d7820 */ /* 0x000fe20000400000 */
[----:B------:R-:W-:-:S02]  /*9070*/  FSEL R12, R12, R17, P0 ;  /* 0x000000110c0c7208 */ /* 0x000fc40000000000 */
[----:B------:R-:W-:Y:S01]  /*9080*/  @!P4 FMUL R11, R11, 16777216 ;  /* 0x4b8000000b0bc820 */ /* 0x000fe20000400000 */
[----:B------:R-:W-:Y:S01]  /*9090*/  FMUL R14, R15, 0.25 ;  /* 0x3e8000000f0e7820 */ /* 0x000fe20000400000 */
[----:B------:R-:W-:Y:S01]  /*90a0*/  FSEL R13, R13, R16, P0 ;  /* 0x000000100d0d7208 */ /* 0x000fe20000000000 */
[----:B------:R-:W-:-:S03]  /*90b0*/  @!P4 FMUL R12, R12, 16777216 ;  /* 0x4b8000000c0cc820 */ /* 0x000fc60000400000 */
[----:B------:R-:W-:Y:S01]  /*90c0*/  FSEL R14, R14, R15, P0 ;  /* 0x0000000f0e0e7208 */ /* 0x000fe20000000000 */
[----:B------:R-:W-:Y:S01]  /*90d0*/  FMUL R15, R24, 0.25 ;  /* 0x3e800000180f7820 */ /* 0x000fe20000400000 */
[----:B------:R-:W-:Y:S01]  /*90e0*/  @!P4 FMUL R13, R13, 16777216 ;  /* 0x4b8000000d0dc820 */ /* 0x000fe20000400000 */
[----:B------:R-:W-:Y:S02]  /*90f0*/  FMUL R16, R23, 0.25 ;  /* 0x3e80000017107820 */ /* 0x000fe40000400000 */
[----:B------:R-:W-:Y:S01]  /*9100*/  @!P4 FMUL R14, R14, 16777216 ;  /* 0x4b8000000e0ec820 */ /* 0x000fe20000400000 */
[----:B------:R-:W-:Y:S01]  /*9110*/  FSEL R15, R15, R24, P0 ;  /* 0x000000180f0f7208 */ /* 0x000fe20000000000 */
[----:B------:R-:W-:Y:S01]  /*9120*/  FMUL R17, R22, 0.25 ;  /* 0x3e80000016117820 */ /* 0x000fe20000400000 */
[----:B------:R-:W-:Y:S01]  /*9130*/  FSEL R16, R16, R23, P0 ;  /* 0x0000001710107208 */ /* 0x000fe20000000000 */
[----:B------:R-:W-:-:S03]  /*9140*/  FMUL R18, R21, 0.25 ;  /* 0x3e80000015127820 */ /* 0x000fc60000400000 */
[----:B------:R-:W-:Y:S01]  /*9150*/  FSEL R17, R17, R22, P0 ;  /* 0x0000001611117208 */ /* 0x000fe20000000000 */
[----:B------:R-:W-:Y:S01]  /*9160*/  @!P4 FMUL R16, R16, 16777216 ;  /* 0x4b8000001010c820 */ /* 0x000fe20000400000 */
        /* <DEDUP_REMOVED lines=66> */
[----:B------:R-:W-:-:S04]  /*9590*/  FMUL R41, R48, 0.25 ;  /* 0x3e80000030297820 */ /* 0x000fc80000400000 */
[----:B------:R-:W-:Y:S01]  /*95a0*/  FSEL R40, R40, R49, P1 ;  /* 0x0000003128287208 */ /* 0x000fe20000800000 */
[----:B------:R-:W-:Y:S01]  /*95b0*/  FMUL R42, R47, 0.25 ;  /* 0x3e8000002f2a7820 */ /* 0x000fe20000400000 */
[----:B------:R-:W-:Y:S01]  /*95c0*/  FSEL R41, R41, R48, P1 ;  /* 0x0000003029297208 */ /* 0x000fe20000800000 */
[----:B------:R-:W-:-:S03]  /*95d0*/  FMUL R43, R46, 0.25 ;  /* 0x3e8000002e2b7820 */ /* 0x000fc60000400000 */
[----:B------:R-:W-:Y:S01]  /*95e0*/  FSEL R42, R42, R47, P1 ;  /* 0x0000002f2a2a7208 */ /* 0x000fe20000800000 */
[----:B------:R-:W-:Y:S01]  /*95f0*/  FMUL R44, R45, 0.25 ;  /* 0x3e8000002d2c7820 */ /* 0x000fe20000400000 */
[----:B------:R-:W-:-:S04]  /*9600*/  FSEL R43, R43, R46, P1 ;  /* 0x0000002e2b2b7208 */ /* 0x000fc80000800000 */
        /* <DEDUP_REMOVED lines=39> */
[----:B------:R-:W-:Y:S01]  /*9880*/  FSEL R65, R65, R67, P1 ;  /* 0x0000004341417208 */ /* 0x000fe20000800000 */
[----:B------:R-:W-:Y:S01]  /*9890*/  FMUL R67, R114, 8388608 ;  /* 0x4b00000072437820 */ /* 0x000fe20000400000 */
[----:B------:R-:W-:Y:S02]  /*98a0*/  FMUL R69, R72, 0.25 ;  /* 0x3e80000048457820 */ /* 0x000fe40000400000 */
[----:B------:R-:W-:Y:S01]  /*98b0*/  FSEL R66, R66, R60, P1 ;  /* 0x0000003c42427208 */ /* 0x000fe20000800000 */
[----:B------:R-:W-:Y:S01]  /*98c0*/  FMUL R60, R115, 8388608 ;  /* 0x4b000000733c7820 */ /* 0x000fe20000400000 */
[----:B------:R-:W-:Y:S01]  /*98d0*/  FMUL R70, R59, 0.25 ;  /* 0x3e8000003b467820 */ /* 0x000fe20000400000 */
[----:B------:R-:W-:Y:S01]  /*98e0*/  FSEL R69, R69, R72, P1 ;  /* 0x0000004845457208 */ /* 0x000fe20000800000 */
[----:B------:R-:W-:-:S03]  /*98f0*/  FMUL R71, R68, 0.25 ;  /* 0x3e80000044477820 */ /* 0x000fc60000400000 */
[----:B------:R-:W-:Y:S02]  /*9900*/  FSEL R70, R70, R59, P1 ;  /* 0x0000003b46467208 */ /* 0x000fe40000800000 */
[----:B------:R-:W-:Y:S01]  /*9910*/  FSEL R59, R60, R115, !P2 ;  /* 0x000000733c3b7208 */ /* 0x000fe20005000000 */
[----:B------:R-:W-:Y:S01]  /*9920*/  FMUL R72, R77, 0.25 ;  /* 0x3e8000004d487820 */ /* 0x000fe20000400000 */
[----:B------:R-:W-:Y:S01]  /*9930*/  BAR.SYNC.DEFER_BLOCKING 0x0 ;  /* 0x0000000000007b1d */ /* 0x000fe20000010000 */
[C---:B------:R-:W-:Y:S01]  /*9940*/  FSETP.GEU.AND P2, PT, |R115|.reuse, 1.175494350822287508e-38, PT ;  /* 0x008000007300780b */ /* 0x040fe20003f4e200 */
[----:B------:R-:W-:Y:S01]  /*9950*/  @P1 FMUL R115, R115, 0.25 ;  /* 0x3e80000073731820 */ /* 0x000fe20000400000 */
[----:B------:R-:W-:Y:S01]  /*9960*/  FSEL R60, R67, R114, !P3 ;  /* 0x00000072433c7208 */ /* 0x000fe20005800000 */
[----:B------:R-:W-:Y:S01]  /*9970*/  @P0 FMUL R114, R114, 0.25 ;  /* 0x3e80000072720820 */ /* 0x000fe20000400000 */
[----:B------:R-:W-:Y:S01]  /*9980*/  FMUL R73, R76, 0.25 ;  /* 0x3e8000004c497820 */ /* 0x000fe20000400000 */
[----:B------:R-:W-:Y:S01]  /*9990*/  FSEL R71, R71, R68, P1 ;  /* 0x0000004447477208 */ /* 0x000fe20000800000 */
[----:B------:R-:W-:-:S02]  /*99a0*/  VIADD R68, R59, 0xc0cafb0d ;  /* 0xc0cafb0d3b447836 */ /* 0x000fc40000000000 */
[----:B------:R-:W-:Y:S01]  /*99b0*/  @!P4 FMUL R114, R114, 16777216 ;  /* 0x4b8000007272c820 */ /* 0x000fe20000400000 */
[----:B------:R-:W-:Y:S01]  /*99c0*/  FSEL R72, R72, R77, P1 ;  /* 0x0000004d48487208 */ /* 0x000fe20000800000 */
[----:B------:R-:W-:Y:S01]  /*99d0*/  VIADD R67, R60, 0xc0cafb0d ;  /* 0xc0cafb0d3c437836 */ /* 0x000fe20000000000 */
[----:B------:R-:W-:Y:S02]  /*99e0*/  FSEL R73, R73, R76, P1 ;  /* 0x0000004c49497208 */ /* 0x000fe40000800000 */
[----:B------:R-:W-:Y:S01]  /*99f0*/  LOP3.LUT R68, R68, 0xff800000, RZ, 0xc0, !PT ;  /* 0xff80000044447812 */ /* 0x000fe200078ec0ff */
[----:B------:R-:W-:Y:S01]  /*9a00*/  @!P2 FMUL R115, R115, 16777216 ;  /* 0x4b8000007373a820 */ /* 0x000fe20000400000 */
[----:B------:R-:W0:Y:S01]  /*9a10*/  MUFU.RCP R114, R114 ;  /* 0x0000007200727308 */ /* 0x000e220000001000 */
[----:B------:R-:W-:Y:S01]  /*9a20*/  @!P2 FMUL R66, R66, 16777216 ;  /* 0x4b8000004242a820 */ /* 0x000fe20000400000 */
[----:B------:R-:W-:Y:S01]  /*9a30*/  @!P2 FMUL R69, R69, 16777216 ;  /* 0x4b8000004545a820 */ /* 0x000fe20000400000 */
[----:B------:R-:W-:Y:S01]  /*9a40*/  @!P2 FMUL R70, R70, 16777216 ;  /* 0x4b8000004646a820 */ /* 0x000fe20000400000 */
[----:B------:R-:W-:Y:S01]  /*9a50*/  @!P2 FMUL R71, R71, 16777216 ;  /* 0x4b8000004747a820 */ /* 0x000fe20000400000 */
[----:B------:R-:W-:Y:S01]  /*9a60*/  @!P2 FMUL R72, R72, 16777216 ;  /* 0x4b8000004848a820 */ /* 0x000fe20000400000 */
[----:B------:R-:W-:Y:S01]  /*9a70*/  @!P2 FMUL R73, R73, 16777216 ;  /* 0x4b8000004949a820 */ /* 0x000fe20000400000 */
[----:B------:R-:W-:Y:S01]  /*9a80*/  @!P2 FMUL R56, R56, 16777216 ;  /* 0x4b8000003838a820 */ /* 0x000fe20000400000 */
[----:B------:R-:W2:Y:S01]  /*9a90*/  MUFU.RCP R115, R115 ;  /* 0x0000007300737308 */ /* 0x000ea20000001000 */
[----:B------:R-:W-:Y:S01]  /*9aa0*/  @!P2 FMUL R57, R57, 16777216 ;  /* 0x4b8000003939a820 */ /* 0x000fe20000400000 */
[----:B------:R-:W-:Y:S01]  /*9ab0*/  @!P2 FMUL R58, R58, 16777216 ;  /* 0x4b8000003a3aa820 */ /* 0x000fe20000400000 */
[----:B------:R-:W-:Y:S01]  /*9ac0*/  @!P2 FMUL R61, R61, 16777216 ;  /* 0x4b8000003d3da820 */ /* 0x000fe20000400000 */
[----:B------:R-:W-:Y:S01]  /*9ad0*/  @!P2 FMUL R62, R62, 16777216 ;  /* 0x4b8000003e3ea820 */ /* 0x000fe20000400000 */
[----:B------:R-:W-:Y:S01]  /*9ae0*/  @!P2 FMUL R63, R63, 16777216 ;  /* 0x4b8000003f3fa820 */ /* 0x000fe20000400000 */
[----:B------:R-:W-:Y:S01]  /*9af0*/  @!P2 FMUL R48, R48, 16777216 ;  /* 0x4b8000003030a820 */ /* 0x000fe20000400000 */
[----:B------:R-:W-:Y:S01]  /*9b00*/  @!P2 FMUL R49, R49, 16777216 ;  /* 0x4b8000003131a820 */ /* 0x000fe20000400000 */
[----:B------:R-:W-:Y:S01]  /*9b10*/  @!P2 FMUL R50, R50, 16777216 ;  /* 0x4b8000003232a820 */ /* 0x000fe20000400000 */
[C---:B0-----:R-:W-:Y:S01]  /*9b20*/  FMUL R32, R114.reuse, R32 ;  /* 0x0000002072207220 */ /* 0x041fe20000400000 */
[C---:B------:R-:W-:Y:S01]  /*9b30*/  FMUL R33, R114.reuse, R33 ;  /* 0x0000002172217220 */ /* 0x040fe20000400000 */
[C---:B------:R-:W-:Y:S01]  /*9b40*/  FMUL R34, R114.reuse, R34 ;  /* 0x0000002272227220 */ /* 0x040fe20000400000 */
[C---:B------:R-:W-:Y:S01]  /*9b50*/  FMUL R35, R114.reuse, R35 ;  /* 0x0000002372237220 */ /* 0x040fe20000400000 */
[C---:B------:R-:W-:Y:S01]  /*9b60*/  FMUL R36, R114.reuse, R36 ;  /* 0x0000002472247220 */ /* 0x040fe20000400000 */
[C---:B------:R-:W-:Y:S01]  /*9b70*/  FMUL R37, R114.reuse, R37 ;  /* 0x0000002572257220 */ /* 0x040fe20000400000 */
[C---:B------:R-:W-:Y:S01]  /*9b80*/  FMUL R26, R114.reuse, R26 ;  /* 0x0000001a721a7220 */ /* 0x040fe20000400000 */
[C---:B------:R-:W-:Y:S01]  /*9b90*/  FMUL R27, R114.reuse, R27 ;  /* 0x0000001b721b7220 */ /* 0x040fe20000400000 */
[C---:B--2---:R-:W-:Y:S01]  /*9ba0*/  FMUL R72, R115.reuse, R72 ;  /* 0x0000004873487220 */ /* 0x044fe20000400000 */
[C---:B------:R-:W-:Y:S01]  /*9bb0*/  FMUL R73, R115.reuse, R73 ;  /* 0x0000004973497220 */ /* 0x040fe20000400000 */
[C---:B------:R-:W-:Y:S01]  /*9bc0*/  FMUL R70, R115.reuse, R70 ;  /* 0x0000004673467220 */ /* 0x040fe20000400000 */
[C---:B------:R-:W-:Y:S01]  /*9bd0*/  FMUL R71, R115.reuse, R71 ;  /* 0x0000004773477220 */ /* 0x040fe20000400000 */
[C---:B------:R-:W-:Y:S01]  /*9be0*/  FMUL R66, R115.reuse, R66 ;  /* 0x0000004273427220 */ /* 0x040fe20000400000 */
[----:B------:R-:W-:Y:S01]  /*9bf0*/  FMUL R69, R115, R69 ;  /* 0x0000004573457220 */ /* 0x000fe20000400000 */
[C---:B------:R-:W-:Y:S01]  /*9c00*/  FMUL R28, R114.reuse, R28 ;  /* 0x0000001c721c7220 */ /* 0x040fe20000400000 */
[----:B------:R-:W-:Y:S01]  /*9c10*/  FMUL R29, R114, R29 ;  /* 0x0000001d721d7220 */ /* 0x000fe20000400000 */
[----:B------:R-:W-:Y:S01]  /*9c20*/  @!P2 FMUL R51, R51, 16777216 ;  /* 0x4b8000003333a820 */ /* 0x000fe20000400000 */
[----:B------:R-:W-:Y:S01]  /*9c30*/  @!P2 FMUL R52, R52, 16777216 ;  /* 0x4b8000003434a820 */ /* 0x000fe20000400000 */
[----:B------:R-:W-:Y:S01]  /*9c40*/  @!P2 FMUL R53, R53, 16777216 ;  /* 0x4b8000003535a820 */ /* 0x000fe20000400000 */
[----:B------:R-:W-:Y:S01]  /*9c50*/  @!P2 FMUL R40, R40, 16777216 ;  /* 0x4b8000002828a820 */ /* 0x000fe20000400000 */
[----:B------:R-:W-:Y:S01]  /*9c60*/  @!P2 FMUL R41, R41, 16777216 ;  /* 0x4b8000002929a820 */ /* 0x000fe20000400000 */
[----:B------:R-:W-:Y:S01]  /*9c70*/  F2FP.SATFINITE.E4M3.F32.PACK_AB_MERGE_C R72, R72, R73, RZ ;  /* 0x000000494848723e */ /* 0x000fe200048070ff */
[----:B------:R-:W-:Y:S01]  /*9c80*/  FMUL R5, R114, R6 ;  /* 0x0000000672057220 */ /* 0x000fe20000400000 */
[----:B------:R-:W-:Y:S01]  /*9c90*/  F2FP.SATFINITE.E4M3.F32.PACK_AB_MERGE_C R70, R70, R71, RZ ;  /* 0x000000474646723e */ /* 0x000fe200048070ff */
[----:B------:R-:W-:Y:S01]  /*9ca0*/  FMUL R20, R114, R20 ;  /* 0x0000001472147220 */ /* 0x000fe20000400000 */
[----:B------:R-:W-:Y:S01]  /*9cb0*/  F2FP.SATFINITE.E4M3.F32.PACK_AB_MERGE_C R66, R66, R69, RZ ;  /* 0x000000454242723e */ /* 0x000fe200048070ff */
[----:B------:R-:W-:Y:S01]  /*9cc0*/  FMUL R21, R114, R21 ;  /* 0x0000001572157220 */ /* 0x000fe20000400000 */
[----:B------:R-:W-:Y:S01]  /*9cd0*/  @!P2 FMUL R44, R44, 16777216 ;  /* 0x4b8000002c2ca820 */ /* 0x000fe20000400000 */
[----:B------:R-:W-:Y:S01]  /*9ce0*/  @!P2 FMUL R45, R45, 16777216 ;  /* 0x4b8000002d2da820 */ /* 0x000fe20000400000 */
[----:B------:R-:W-:Y:S01]  /*9cf0*/  @!P2 FMUL R46, R46, 16777216 ;  /* 0x4b8000002e2ea820 */ /* 0x000fe20000400000 */
[----:B------:R-:W-:Y:S01]  /*9d00*/  @!P2 FMUL R47, R47, 16777216 ;  /* 0x4b8000002f2fa820 */ /* 0x000fe20000400000 */
[C---:B------:R-:W-:Y:S01]  /*9d10*/  FMUL R56, R115.reuse, R56 ;  /* 0x0000003873387220 */ /* 0x040fe20000400000 */
[C---:B------:R-:W-:Y:S01]  /*9d20*/  FMUL R57, R115.reuse, R57 ;  /* 0x0000003973397220 */ /* 0x040fe20000400000 */
[C---:B------:R-:W-:Y:S01]  /*9d30*/  FMUL R58, R115.reuse, R58 ;  /* 0x0000003a733a7220 */ /* 0x040fe20000400000 */
[C---:B------:R-:W-:Y:S01]  /*9d40*/  FMUL R61, R115.reuse, R61 ;  /* 0x0000003d733d7220 */ /* 0x040fe20000400000 */
[C---:B------:R-:W-:Y:S01]  /*9d50*/  FMUL R62, R115.reuse, R62 ;  /* 0x0000003e733e7220 */ /* 0x040fe20000400000 */
[----:B------:R-:W-:Y:S01]  /*9d60*/  FMUL R63, R115, R63 ;  /* 0x0000003f733f7220 */ /* 0x000fe20000400000 */
[----:B------:R-:W-:Y:S01]  /*9d70*/  F2FP.SATFINITE.E4M3.F32.PACK_AB_MERGE_C R36, R36, R37, RZ ;  /* 0x000000252424723e */ /* 0x000fe200048070ff */
[----:B------:R-:W-:Y:S01]  /*9d80*/  FMUL R7, R114, R7 ;  /* 0x0000000772077220 */ /* 0x000fe20000400000 */
[----:B------:R-:W-:Y:S01]  /*9d90*/  F2FP.SATFINITE.E4M3.F32.PACK_AB_MERGE_C R34, R34, R35, RZ ;  /* 0x000000232222723e */ /* 0x000fe200048070ff */
[----:B------:R-:W-:Y:S01]  /*9da0*/  FMUL R6, R114, R9 ;  /* 0x0000000972067220 */ /* 0x000fe20000400000 */
[----:B------:R-:W-:Y:S01]  /*9db0*/  F2FP.SATFINITE.E4M3.F32.PACK_AB_MERGE_C R32, R32, R33, RZ ;  /* 0x000000212020723e */ /* 0x000fe200048070ff */
[C---:B------:R-:W-:Y:S01]  /*9dc0*/  FMUL R10, R114.reuse, R10 ;  /* 0x0000000a720a7220 */ /* 0x040fe20000400000 */
[C---:B------:R-:W-:Y:S01]  /*9dd0*/  FMUL R11, R114.reuse, R11 ;  /* 0x0000000b720b7220 */ /* 0x040fe20000400000 */
[C---:B------:R-:W-:Y:S01]  /*9de0*/  FMUL R16, R114.reuse, R16 ;  /* 0x0000001072107220 */ /* 0x040fe20000400000 */
[----:B------:R-:W-:Y:S01]  /*9df0*/  FMUL R17, R114, R17 ;  /* 0x0000001172117220 */ /* 0x000fe20000400000 */
[----:B------:R-:W-:Y:S01]  /*9e00*/  @!P2 FMUL R42, R42, 16777216 ;  /* 0x4b8000002a2aa820 */ /* 0x000fe20000400000 */
[----:B------:R-:W-:Y:S01]  /*9e10*/  @!P2 FMUL R43, R43, 16777216 ;  /* 0x4b8000002b2ba820 */ /* 0x000fe20000400000 */
[C---:B------:R-:W-:Y:S01]  /*9e20*/  FMUL R48, R115.reuse, R48 ;  /* 0x0000003073307220 */ /* 0x040fe20000400000 */
        /* <DEDUP_REMOVED lines=13> */
[C---:B------:R-:W-:Y:S01]  /*9f00*/  FMUL R40, R115.reuse, R40 ;  /* 0x0000002873287220 */ /* 0x040fe20000400000 */
[----:B------:R-:W-:Y:S01]  /*9f10*/  FMUL R41, R115, R41 ;  /* 0x0000002973297220 */ /* 0x000fe20000400000 */
[----:B------:R-:W-:Y:S01]  /*9f20*/  LOP3.LUT R72, R72, 0xffff, RZ, 0xc0, !PT ;  /* 0x0000ffff48487812 */ /* 0x000fe200078ec0ff */
[----:B------:R-:W-:Y:S01]  /*9f30*/  @!P2 FMUL R38, R38, 16777216 ;  /* 0x4b8000002626a820 */ /* 0x000fe20000400000 */
[----:B------:R-:W-:Y:S01]  /*9f40*/  LOP3.LUT R29, R66, 0xffff, RZ, 0xc0, !PT ;  /* 0x0000ffff421d7812 */ /* 0x000fe200078ec0ff */
[----:B------:R-:W-:Y:S01]  /*9f50*/  @!P2 FMUL R39, R39, 16777216 ;  /* 0x4b8000002727a820 */ /* 0x000fe20000400000 */
[----:B------:R-:W-:Y:S01]  /*9f60*/  LOP3.LUT R27, R70, 0xffff, RZ, 0xc0, !PT ;  /* 0x0000ffff461b7812 */ /* 0x000fe200078ec0ff */
[C---:B------:R-:W-:Y:S01]  /*9f70*/  FMUL R44, R115.reuse, R44 ;  /* 0x0000002c732c7220 */ /* 0x040fe20000400000 */
[C---:B------:R-:W-:Y:S01]  /*9f80*/  FMUL R45, R115.reuse, R45 ;  /* 0x0000002d732d7220 */ /* 0x040fe20000400000 */
[C---:B------:R-:W-:Y:S01]  /*9f90*/  FMUL R46, R115.reuse, R46 ;  /* 0x0000002e732e7220 */ /* 0x040fe20000400000 */
[C---:B------:R-:W-:Y:S01]  /*9fa0*/  FMUL R47, R115.reuse, R47 ;  /* 0x0000002f732f7220 */ /* 0x040fe20000400000 */
[----:B------:R-:W-:Y:S01]  /*9fb0*/  LOP3.LUT R36, R36, 0xffff, RZ, 0xc0, !PT ;  /* 0x0000ffff24247812 */ /* 0x000fe200078ec0ff */
[----:B------:R-:W-:Y:S01]  /*9fc0*/  FMUL R4, R114, R4 ;  /* 0x0000000472047220 */ /* 0x000fe20000400000 */
[----:B------:R-:W-:Y:S01]  /*9fd0*/  LOP3.LUT R35, R32, 0xffff, RZ, 0xc0, !PT ;  /* 0x0000ffff20237812 */ /* 0x000fe200078ec0ff */
[C---:B------:R-:W-:Y:S01]  /*9fe0*/  FMUL R42, R115.reuse, R42 ;  /* 0x0000002a732a7220 */ /* 0x040fe20000400000 */
[----:B------:R-:W-:Y:S01]  /*9ff0*/  LOP3.LUT R33, R34, 0xffff, RZ, 0xc0, !PT ;  /* 0x0000ffff22217812 */ /* 0x000fe200078ec0ff */
[C---:B------:R-:W-:Y:S01]  /*a000*/  FMUL R43, R115.reuse, R43 ;  /* 0x0000002b732b7220 */ /* 0x040fe20000400000 */
[----:B------:R-:W-:Y:S01]  /*a010*/  F2FP.SATFINITE.E4M3.F32.PACK_AB_MERGE_C R62, R62, R63, RZ ;  /* 0x0000003f3e3e723e */ /* 0x000fe200048070ff */
[----:B------:R-:W-:Y:S01]  /*a020*/  FMUL R22, R114, R22 ;  /* 0x0000001672167220 */ /* 0x000fe20000400000 */
[----:B------:R-:W-:Y:S01]  /*a030*/  F2FP.SATFINITE.E4M3.F32.PACK_AB_MERGE_C R58, R58, R61, RZ ;  /* 0x0000003d3a3a723e */ /* 0x000fe200048070ff */
[----:B------:R-:W-:Y:S01]  /*a040*/  FMUL R23, R114, R23 ;  /* 0x0000001772177220 */ /* 0x000fe20000400000 */
[----:B------:R-:W-:Y:S01]  /*a050*/  F2FP.SATFINITE.E4M3.F32.PACK_AB_MERGE_C R56, R56, R57, RZ ;  /* 0x000000393838723e */ /* 0x000fe200048070ff */
[----:B------:R-:W-:Y:S01]  /*a060*/  FMUL R14, R114, R14 ;  /* 0x0000000e720e7220 */ /* 0x000fe20000400000 */
[----:B------:R-:W-:Y:S01]  /*a070*/  F2FP.SATFINITE.E4M3.F32.PACK_AB_MERGE_C R20, R20, R21, RZ ;  /* 0x000000151414723e */ /* 0x000fe200048070ff */
[----:B------:R-:W-:Y:S01]  /*a080*/  FMUL R15, R114, R15 ;  /* 0x0000000f720f7220 */ /* 0x000fe20000400000 */
[----:B------:R-:W-:Y:S01]  /*a090*/  F2FP.SATFINITE.E4M3.F32.PACK_AB_MERGE_C R52, R52, R53, RZ ;  /* 0x000000353434723e */ /* 0x000fe200048070ff */
[C---:B------:R-:W-:Y:S01]  /*a0a0*/  FMUL R38, R115.reuse, R38 ;  /* 0x0000002673267220 */ /* 0x040fe20000400000 */
[----:B------:R-:W-:Y:S01]  /*a0b0*/  F2FP.SATFINITE.E4M3.F32.PACK_AB_MERGE_C R50, R50, R51, RZ ;  /* 0x000000333232723e */ /* 0x000fe200048070ff */
[----:B------:R-:W-:Y:S01]  /*a0c0*/  FMUL R39, R115, R39 ;  /* 0x0000002773277220 */ /* 0x000fe20000400000 */
[----:B------:R-:W-:Y:S01]  /*a0d0*/  F2FP.SATFINITE.E4M3.F32.PACK_AB_MERGE_C R48, R48, R49, RZ ;  /* 0x000000313030723e */ /* 0x000fe200048070ff */
[----:B------:R-:W-:Y:S01]  /*a0e0*/  @!P2 FMUL R64, R64, 16777216 ;  /* 0x4b8000004040a820 */ /* 0x000fe20000400000 */
[----:B------:R-:W-:Y:S01]  /*a0f0*/  F2FP.SATFINITE.E4M3.F32.PACK_AB_MERGE_C R16, R16, R17, RZ ;  /* 0x000000111010723e */ /* 0x000fe200048070ff */
[----:B------:R-:W-:Y:S01]  /*a100*/  @!P2 FMUL R65, R65, 16777216 ;  /* 0x4b8000004141a820 */ /* 0x000fe20000400000 */
        /* <DEDUP_REMOVED lines=8> */
[----:B------:R-:W-:Y:S01]  /*a190*/  PRMT R11, R29, 0x3340, R0 ;  /* 0x000033401d0b7816 */ /* 0x000fe20000000000 */
[----:B------:R-:W-:Y:S01]  /*a1a0*/  @!P2 FMUL R55, R55, 16777216 ;  /* 0x4b8000003737a820 */ /* 0x000fe20000400000 */
[----:B------:R-:W-:Y:S01]  /*a1b0*/  PRMT R6, R72, 0x3340, R27 ;  /* 0x0000334048067816 */ /* 0x000fe2000000001b */
[C---:B------:R-:W-:Y:S01]  /*a1c0*/  FMUL R54, R115.reuse, R54 ;  /* 0x0000003673367220 */ /* 0x040fe20000400000 */
[----:B------:R-:W-:Y:S01]  /*a1d0*/  F2FP.SATFINITE.E4M3.F32.PACK_AB_MERGE_C R18, R18, R19, RZ ;  /* 0x000000131212723e */ /* 0x000fe200048070ff */
[----:B------:R-:W-:Y:S01]  /*a1e0*/  FMUL R55, R115, R55 ;  /* 0x0000003773377220 */ /* 0x000fe20000400000 */
[----:B------:R-:W-:-:S02]  /*a1f0*/  F2FP.SATFINITE.E4M3.F32.PACK_AB_MERGE_C R40, R40, R41, RZ ;  /* 0x000000292828723e */ /* 0x000fc400048070ff */
[----:B------:R-:W-:Y:S02]  /*a200*/  PRMT R13, R35, 0x3340, R0 ;  /* 0x00003340230d7816 */ /* 0x000fe40000000000 */
[----:B------:R-:W-:Y:S02]  /*a210*/  PRMT R12, R36, 0x3340, R33 ;  /* 0x00003340240c7816 */ /* 0x000fe40000000021 */
[----:B------:R-:W-:Y:S02]  /*a220*/  F2FP.SATFINITE.E4M3.F32.PACK_AB_MERGE_C R46, R46, R47, RZ ;  /* 0x0000002f2e2e723e */ /* 0x000fe400048070ff */
[----:B------:R-:W-:Y:S02]  /*a230*/  F2FP.SATFINITE.E4M3.F32.PACK_AB_MERGE_C R25, R44, R45, RZ ;  /* 0x0000002d2c19723e */ /* 0x000fe400048070ff */
[----:B------:R-:W-:Y:S02]  /*a240*/  LOP3.LUT R62, R62, 0xffff, RZ, 0xc0, !PT ;  /* 0x0000ffff3e3e7812 */ /* 0x000fe400078ec0ff */
[----:B------:R-:W-:-:S02]  /*a250*/  LOP3.LUT R37, R58, 0xffff, RZ, 0xc0, !PT ;  /* 0x0000ffff3a257812 */ /* 0x000fc400078ec0ff */
[----:B------:R-:W-:Y:S02]  /*a260*/  LOP3.LUT R41, R56, 0xffff, RZ, 0xc0, !PT ;  /* 0x0000ffff38297812 */ /* 0x000fe400078ec0ff */
[----:B------:R-:W-:Y:S02]  /*a270*/  F2FP.SATFINITE.E4M3.F32.PACK_AB_MERGE_C R42, R42, R43, RZ ;  /* 0x0000002b2a2a723e */ /* 0x000fe400048070ff */
[----:B------:R-:W-:Y:S02]  /*a280*/  F2FP.SATFINITE.E4M3.F32.PACK_AB_MERGE_C R10, R4, R5, RZ ;  /* 0x00000005040a723e */ /* 0x000fe400048070ff */
[----:B------:R-:W-:Y:S02]  /*a290*/  LOP3.LUT R52, R52, 0xffff, RZ, 0xc0, !PT ;  /* 0x0000ffff34347812 */ /* 0x000fe400078ec0ff */
[----:B------:R-:W-:Y:S02]  /*a2a0*/  LOP3.LUT R45, R50, 0xffff, RZ, 0xc0, !PT ;  /* 0x0000ffff322d7812 */ /* 0x000fe400078ec0ff */
[----:B------:R-:W-:-:S02]  /*a2b0*/  LOP3.LUT R47, R48, 0xffff, RZ, 0xc0, !PT ;  /* 0x0000ffff302f7812 */ /* 0x000fc400078ec0ff */
[----:B------:R-:W-:Y:S02]  /*a2c0*/  F2FP.SATFINITE.E4M3.F32.PACK_AB_MERGE_C R22, R22, R23, RZ ;  /* 0x000000171616723e */ /* 0x000fe400048070ff */
[----:B------:R-:W-:Y:S02]  /*a2d0*/  PRMT R4, R6, 0x5410, R11 ;  /* 0x0000541006047816 */ /* 0x000fe4000000000b */
[----:B------:R-:W-:Y:S02]  /*a2e0*/  LOP3.LUT R43, R24, 0xffff, RZ, 0xc0, !PT ;  /* 0x0000ffff182b7812 */ /* 0x000fe400078ec0ff */
[----:B------:R-:W-:Y:S02]  /*a2f0*/  F2FP.SATFINITE.E4M3.F32.PACK_AB_MERGE_C R14, R14, R15, RZ ;  /* 0x0000000f0e0e723e */ /* 0x000fe400048070ff */
[----:B------:R-:W-:Y:S02]  /*a300*/  PRMT R6, R12, 0x5410, R13 ;  /* 0x000054100c067816 */ /* 0x000fe4000000000d */
[----:B------:R-:W-:-:S02]  /*a310*/  LOP3.LUT R19, R20, 0xffff, RZ, 0xc0, !PT ;  /* 0x0000ffff14137812 */ /* 0x000fc400078ec0ff */
[----:B------:R-:W-:Y:S02]  /*a320*/  LOP3.LUT R24, R18, 0xffff, RZ, 0xc0, !PT ;  /* 0x0000ffff12187812 */ /* 0x000fe400078ec0ff */
[----:B------:R-:W-:Y:S02]  /*a330*/  LOP3.LUT R23, R16, 0xffff, RZ, 0xc0, !PT ;  /* 0x0000ffff10177812 */ /* 0x000fe400078ec0ff */
[----:B------:R-:W-:Y:S02]  /*a340*/  F2FP.SATFINITE.E4M3.F32.PACK_AB_MERGE_C R38, R38, R39, RZ ;  /* 0x000000272626723e */ /* 0x000fe400048070ff */
[----:B------:R-:W-:Y:S02]  /*a350*/  PRMT R12, R41, 0x3340, R0 ;  /* 0x00003340290c7816 */ /* 0x000fe40000000000 */
[----:B------:R-:W-:Y:S02]  /*a360*/  PRMT R15, R62, 0x3340, R37 ;  /* 0x000033403e0f7816 */ /* 0x000fe40000000025 */
[----:B------:R-:W-:-:S02]  /*a370*/  LOP3.LUT R39, R28, 0xffff, RZ, 0xc0, !PT ;  /* 0x0000ffff1c277812 */ /* 0x000fc400078ec0ff */
[----:B------:R-:W-:Y:S02]  /*a380*/  LOP3.LUT R44, R26, 0xffff, RZ, 0xc0, !PT ;  /* 0x0000ffff1a2c7812 */ /* 0x000fe400078ec0ff */
[--C-:B------:R-:W-:Y:S02]  /*a390*/  PRMT R18, R47, 0x3340, R0.reuse ;  /* 0x000033402f127816 */ /* 0x100fe40000000000 */
[----:B------:R-:W-:Y:S02]  /*a3a0*/  PRMT R5, R52, 0x3340, R45 ;  /* 0x0000334034057816 */ /* 0x000fe4000000002d */
[----:B------:R-:W-:Y:S02]  /*a3b0*/  PRMT R20, R23, 0x3340, R0 ;  /* 0x0000334017147816 */ /* 0x000fe40000000000 */
[----:B------:R-:W-:Y:S02]  /*a3c0*/  PRMT R11, R19, 0x3340, R24 ;  /* 0x00003340130b7816 */ /* 0x000fe40000000018 */
[----:B------:R-:W-:-:S02]  /*a3d0*/  PRMT R15, R15, 0x5410, R12 ;  /* 0x000054100f0f7816 */ /* 0x000fc4000000000c */
[----:B------:R-:W-:Y:S02]  /*a3e0*/  PRMT R16, R43, 0x3340, R0 ;  /* 0x000033402b107816 */ /* 0x000fe40000000000 */
[----:B------:R-:W-:Y:S02]  /*a3f0*/  PRMT R13, R39, 0x3340, R44 ;  /* 0x00003340270d7816 */ /* 0x000fe4000000002c */
[----:B------:R-:W-:Y:S02]  /*a400*/  PRMT R12, R5, 0x5410, R18 ;  /* 0x00005410050c7816 */ /* 0x000fe40000000012 */
[----:B------:R-:W-:Y:S02]  /*a410*/  LOP3.LUT R5, R17, 0xffff, RZ, 0xc0, !PT ;  /* 0x0000ffff11057812 */ /* 0x000fe400078ec0ff */
[----:B------:R-:W-:Y:S02]  /*a420*/  PRMT R11, R11, 0x5410, R20 ;  /* 0x000054100b0b7816 */ /* 0x000fe40000000014 */
[----:B------:R-:W-:-:S02]  /*a430*/  SHF.R.U32.HI R17, RZ, 0x8, R72 ;  /* 0x00000008ff117819 */ /* 0x000fc40000011648 */
[----:B------:R-:W-:Y:S02]  /*a440*/  SHF.R.U32.HI R18, RZ, 0x8, R27 ;  /* 0x00000008ff127819 */ /* 0x000fe4000001161b */
[----:B------:R-:W-:Y:S02]  /*a450*/  LOP3.LUT R25, R25, 0xffff, RZ, 0xc0, !PT ;  /* 0x0000ffff19197812 */ /* 0x000fe400078ec0ff */
[----:B------:R-:W-:Y:S02]  /*a460*/  LOP3.LUT R42, R42, 0xffff, RZ, 0xc0, !PT ;  /* 0x0000ffff2a2a7812 */ /* 0x000fe400078ec0ff */
[----:B------:R-:W-:Y:S02]  /*a470*/  LOP3.LUT R49, R40, 0xffff, RZ, 0xc0, !PT ;  /* 0x0000ffff28317812 */ /* 0x000fe400078ec0ff */
[----:B------:R-:W-:Y:S02]  /*a480*/  SHF.R.U32.HI R20, RZ, 0x8, R29 ;  /* 0x00000008ff147819 */ /* 0x000fe4000001161d */
[----:B------:R-:W-:-:S02]  /*a490*/  PRMT R13, R13, 0x5410, R16 ;  /* 0x000054100d0d7816 */ /* 0x000fc40000000010 */
[----:B------:R-:W-:Y:S02]  /*a4a0*/  LOP3.LUT R16, R21, 0xffff, RZ, 0xc0, !PT ;  /* 0x0000ffff15107812 */ /* 0x000fe400078ec0ff */
[----:B------:R-:W-:Y:S02]  /*a4b0*/  LOP3.LUT R7, R7, 0xffff, RZ, 0xc0, !PT ;  /* 0x0000ffff07077812 */ /* 0x000fe400078ec0ff */
[----:B------:R-:W-:Y:S02]  /*a4c0*/  LOP3.LUT R18, R18, 0xffff, RZ, 0xc0, !PT ;  /* 0x0000ffff12127812 */ /* 0x000fe400078ec0ff */
[----:B------:R-:W-:Y:S02]  /*a4d0*/  LOP3.LUT R17, R17, 0xffff, RZ, 0xc0, !PT ;  /* 0x0000ffff11117812 */ /* 0x000fe400078ec0ff */
[----:B------:R-:W-:Y:S02]  /*a4e0*/  PRMT R26, R49, 0x3340, R0 ;  /* 0x00003340311a7816 */ /* 0x000fe40000000000 */
[----:B------:R-:W-:-:S02]  /*a4f0*/  PRMT R21, R25, 0x3340, R42 ;  /* 0x0000334019157816 */ /* 0x000fc4000000002a */
[----:B------:R-:W-:Y:S02]  /*a500*/  LOP3.LUT R27, R20, 0xffff, RZ, 0xc0, !PT ;  /* 0x0000ffff141b7812 */ /* 0x000fe400078ec0ff */
[----:B------:R-:W-:Y:S02]  /*a510*/  PRMT R29, R7, 0x3340, R0 ;  /* 0x00003340071d7816 */ /* 0x000fe40000000000 */
[----:B------:R-:W-:Y:S02]  /*a520*/  PRMT R28, R5, 0x3340, R16 ;  /* 0x00003340051c7816 */ /* 0x000fe40000000010 */
[----:B------:R-:W-:Y:S02]  /*a530*/  PRMT R17, R17, 0x3340, R18 ;  /* 0x0000334011117816 */ /* 0x000fe40000000012 */
[----:B------:R-:W-:Y:S02]  /*a540*/  PRMT R21, R21, 0x5410, R26 ;  /* 0x0000541015157816 */ /* 0x000fe4000000001a */
[----:B------:R-:W-:-:S02]  /*a550*/  PRMT R18, R27, 0x3340, R0 ;  /* 0x000033401b127816 */ /* 0x000fc40000000000 */
[----:B------:R-:W-:Y:S02]  /*a560*/  SHF.R.U32.HI R26, RZ, 0x8, R36 ;  /* 0x00000008ff1a7819 */ /* 0x000fe40000011624 */
[----:B------:R-:W-:Y:S02]  /*a570*/  SHF.R.U32.HI R27, RZ, 0x8, R33 ;  /* 0x00000008ff1b7819 */ /* 0x000fe40000011621 */
[----:B------:R-:W-:Y:S02]  /*a580*/  PRMT R20, R28, 0x5410, R29 ;  /* 0x000054101c147816 */ /* 0x000fe4000000001d */
[----:B------:R-:W-:Y:S02]  /*a590*/  SHF.R.U32.HI R29, RZ, 0x8, R62 ;  /* 0x00000008ff1d7819 */ /* 0x000fe4000001163e */
[----:B------:R-:W-:Y:S02]  /*a5a0*/  SHF.R.U32.HI R32, RZ, 0x8, R37 ;  /* 0x00000008ff207819 */ /* 0x000fe40000011625 */
[----:B------:R-:W-:-:S02]  /*a5b0*/  SHF.R.U32.HI R33, RZ, 0x8, R41 ;  /* 0x00000008ff217819 */ /* 0x000fc40000011629 */
[----:B------:R-:W-:Y:S02]  /*a5c0*/  LOP3.LUT R27, R27, 0xffff, RZ, 0xc0, !PT ;  /* 0x0000ffff1b1b7812 */ /* 0x000fe400078ec0ff */
[----:B------:R-:W-:Y:S02]  /*a5d0*/  LOP3.LUT R26, R26, 0xffff, RZ, 0xc0, !PT ;  /* 0x0000ffff1a1a7812 */ /* 0x000fe400078ec0ff */
[----:B------:R-:W-:Y:S02]  /*a5e0*/  LOP3.LUT R32, R32, 0xffff, RZ, 0xc0, !PT ;  /* 0x0000ffff20207812 */ /* 0x000fe400078ec0ff */
[----:B------:R-:W-:Y:S02]  /*a5f0*/  LOP3.LUT R29, R29, 0xffff, RZ, 0xc0, !PT ;  /* 0x0000ffff1d1d7812 */ /* 0x000fe400078ec0ff */
[----:B------:R-:W-:Y:S02]  /*a600*/  LOP3.LUT R33, R33, 0xffff, RZ, 0xc0, !PT ;  /* 0x0000ffff21217812 */ /* 0x000fe400078ec0ff */
[----:B------:R-:W-:-:S02]  /*a610*/  PRMT R34, R26, 0x3340, R27 ;  /* 0x000033401a227816 */ /* 0x000fc4000000001b */
[----:B------:R-:W-:Y:S02]  /*a620*/  SHF.R.U32.HI R26, RZ, 0x8, R39 ;  /* 0x00000008ff1a7819 */ /* 0x000fe40000011627 */
[----:B------:R-:W-:Y:S02]  /*a630*/  SHF.R.U32.HI R27, RZ, 0x8, R44 ;  /* 0x00000008ff1b7819 */ /* 0x000fe4000001162c */
[----:B------:R-:W-:Y:S02]  /*a640*/  PRMT R36, R29, 0x3340, R32 ;  /* 0x000033401d247816 */ /* 0x000fe40000000020 */
[----:B------:R-:W-:Y:S02]  /*a650*/  PRMT R37, R33, 0x3340, R0 ;  /* 0x0000334021257816 */ /* 0x000fe40000000000 */
[----:B------:R-:W-:Y:S02]  /*a660*/  SHF.R.U32.HI R29, RZ, 0x8, R52 ;  /* 0x00000008ff1d7819 */ /* 0x000fe40000011634 */
[----:B------:R-:W-:-:S02]  /*a670*/  SHF.R.U32.HI R32, RZ, 0x8, R45 ;  /* 0x00000008ff207819 */ /* 0x000fc4000001162d */
[----:B------:R-:W-:Y:S02]  /*a680*/  SHF.R.U32.HI R33, RZ, 0x8, R47 ;  /* 0x00000008ff217819 */ /* 0x000fe4000001162f */
[----:B------:R-:W-:Y:S01]  /*a690*/  I2FP.F32.S32 R74, R68 ;  /* 0x00000044004a7245 */ /* 0x000fe20000201400 */
[----:B------:R-:W-:Y:S01]  /*a6a0*/  IMAD.IADD R68, R59, 0x1, -R68 ;  /* 0x000000013b447824 */ /* 0x000fe200078e0a44 */
[----:B------:R-:W-:Y:S02]  /*a6b0*/  LOP3.LUT R27, R27, 0xffff, RZ, 0xc0, !PT ;  /* 0x0000ffff1b1b7812 */ /* 0x000fe400078ec0ff */
[----:B------:R-:W-:Y:S01]  /*a6c0*/  LOP3.LUT R26, R26, 0xffff, RZ, 0xc0, !PT ;  /* 0x0000ffff1a1a7812 */ /* 0x000fe200078ec0ff */
[----:B------:R-:W-:Y:S01]  /*a6d0*/  FADD R68, R68, -1 ;  /* 0xbf80000044447421 */ /* 0x000fe20000000000 */
[----:B------:R-:W-:Y:S01]  /*a6e0*/  SHF.R.U32.HI R24, RZ, 0x8, R24 ;  /* 0x00000008ff187819 */ /* 0x000fe20000011618 */
[----:B------:R-:W-:Y:S01]  /*a6f0*/  FFMA.FTZ R89, R74, 1.1920928955078125e-07, R89 ;  /* 0x340000004a597823 */ /* 0x000fe20000010059 */
[----:B------:R-:W-:Y:S01]  /*a700*/  SHF.R.U32.HI R19, RZ, 0x8, R19 ;  /* 0x00000008ff137819 */ /* 0x000fe20000011613 */
[----:B------:R-:W-:Y:S01]  /*a710*/  FMUL R74, R114, R31 ;  /* 0x0000001f724a7220 */ /* 0x000fe20000400000 */
[----:B------:R-:W-:-:S02]  /*a720*/  SHF.R.U32.HI R28, RZ, 0x8, R35 ;  /* 0x00000008ff1c7819 */ /* 0x000fc40000011623 */
[----:B------:R-:W-:Y:S02]  /*a730*/  LOP3.LUT R32, R32, 0xffff, RZ, 0xc0, !PT ;  /* 0x0000ffff20207812 */ /* 0x000fe400078ec0ff */
[----:B------:R-:W-:Y:S02]  /*a740*/  LOP3.LUT R29, R29, 0xffff, RZ, 0xc0, !PT ;  /* 0x0000ffff1d1d7812 */ /* 0x000fe400078ec0ff */
[----:B------:R-:W-:Y:S02]  /*a750*/  LOP3.LUT R33, R33, 0xffff, RZ, 0xc0, !PT ;  /* 0x0000ffff21217812 */ /* 0x000fe400078ec0ff */
[----:B------:R-:W-:Y:S01]  /*a760*/  PRMT R27, R26, 0x3340, R27 ;  /* 0x000033401a1b7816 */ /* 0x000fe2000000001b */
[----:B------:R-:W-:Y:S01]  /*a770*/  IMAD.MOV.U32 R26, RZ, RZ, 0x3dc6b27f ;  /* 0x3dc6b27fff1a7424 */ /* 0x000fe200078e00ff */
[----:B------:R-:W-:Y:S02]  /*a780*/  LOP3.LUT R24, R24, 0xffff, RZ, 0xc0, !PT ;  /* 0x0000ffff18187812 */ /* 0x000fe400078ec0ff */
[----:B------:R-:W-:-:S02]  /*a790*/  LOP3.LUT R19, R19, 0xffff, RZ, 0xc0, !PT ;  /* 0x0000ffff13137812 */ /* 0x000fc400078ec0ff */
[----:B------:R-:W-:Y:S02]  /*a7a0*/  LOP3.LUT R35, R28, 0xffff, RZ, 0xc0, !PT ;  /* 0x0000ffff1c237812 */ /* 0x000fe400078ec0ff */
[----:B------:R-:W-:Y:S02]  /*a7b0*/  SHF.R.U32.HI R28, RZ, 0x8, R43 ;  /* 0x00000008ff1c7819 */ /* 0x000fe4000001162b */
[----:B------:R-:W-:Y:S02]  /*a7c0*/  PRMT R29, R29, 0x3340, R32 ;  /* 0x000033401d1d7816 */ /* 0x000fe40000000020 */
[----:B------:R-:W-:Y:S02]  /*a7d0*/  SHF.R.U32.HI R16, RZ, 0x8, R16 ;  /* 0x00000008ff107819 */ /* 0x000fe40000011610 */
[----:B------:R-:W-:Y:S02]  /*a7e0*/  SHF.R.U32.HI R5, RZ, 0x8, R5 ;  /* 0x00000008ff057819 */ /* 0x000fe40000011605 */
[----:B------:R-:W-:-:S02]  /*a7f0*/  PRMT R32, R33, 0x3340, R0 ;  /* 0x0000334021207816 */ /* 0x000fc40000000000 */
[----:B------:R-:W-:Y:S02]  /*a800*/  SHF.R.U32.HI R7, RZ, 0x8, R7 ;  /* 0x00000008ff077819 */ /* 0x000fe40000011607 */
[----:B------:R-:W-:Y:S01]  /*a810*/  PRMT R33, R19, 0x3340, R24 ;  /* 0x0000334013217816 */ /* 0x000fe20000000018 */
[----:B------:R-:W-:Y:S01]  /*a820*/  FFMA.FTZ R19, R68, R26, -0.16845393180847167969 ;  /* 0xbe2c7f3044137423 */ /* 0x000fe2000001001a */
[----:B------:R-:W-:Y:S02]  /*a830*/  LOP3.LUT R39, R28, 0xffff, RZ, 0xc0, !PT ;  /* 0x0000ffff1c277812 */ /* 0x000fe400078ec0ff */
[----:B------:R-:W-:Y:S01]  /*a840*/  LOP3.LUT R16, R16, 0xffff, RZ, 0xc0, !PT ;  /* 0x0000ffff10107812 */ /* 0x000fe200078ec0ff */
[C---:B------:R-:W-:Y:S01]  /*a850*/  FFMA.FTZ R19, R68.reuse, R19, 0.1716887056827545166 ;  /* 0x3e2fcf2a44137423 */ /* 0x040fe20000010013 */
[----:B------:R-:W-:Y:S02]  /*a860*/  LOP3.LUT R5, R5, 0xffff, RZ, 0xc0, !PT ;  /* 0x0000ffff05057812 */ /* 0x000fe400078ec0ff */
[----:B------:R-:W-:Y:S01]  /*a870*/  LOP3.LUT R7, R7, 0xffff, RZ, 0xc0, !PT ;  /* 0x0000ffff07077812 */ /* 0x000fe200078ec0ff */
[----:B------:R-:W-:Y:S01]  /*a880*/  FFMA.FTZ R19, R68, R19, -0.17900948226451873779 ;  /* 0xbe374e4344137423 */ /* 0x000fe20000010013 */
[----:B------:R-:W-:-:S02]  /*a890*/  LOP3.LUT R67, R67, 0xff800000, RZ, 0xc0, !PT ;  /* 0xff80000043437812 */ /* 0x000fc400078ec0ff */
[----:B------:R-:W-:Y:S01]  /*a8a0*/  PRMT R28, R39, 0x3340, R0 ;  /* 0x00003340271c7816 */ /* 0x000fe20000000000 */
[C---:B------:R-:W-:Y:S01]  /*a8b0*/  FFMA.FTZ R19, R68.reuse, R19, 0.20512372255325317383 ;  /* 0x3e520bf444137423 */ /* 0x040fe20000010013 */
[----:B------:R-:W-:Y:S02]  /*a8c0*/  PRMT R5, R5, 0x3340, R16 ;  /* 0x0000334005057816 */ /* 0x000fe40000000010 */
[--C-:B------:R-:W-:Y:S01]  /*a8d0*/  PRMT R16, R7, 0x3340, R0.reuse ;  /* 0x0000334007107816 */ /* 0x100fe20000000000 */
[----:B------:R-:W-:Y:S01]  /*a8e0*/  FFMA.FTZ R19, R68, R19, -0.24046532809734344482 ;  /* 0xbe763c8b44137423 */ /* 0x000fe20000010013 */
[----:B------:R-:W-:Y:S02]  /*a8f0*/  F2FP.SATFINITE.E4M3.F32.PACK_AB_MERGE_C R30, R30, R65, RZ ;  /* 0x000000411e1e723e */ /* 0x000fe400048070ff */
[----:B------:R-:W-:Y:S01]  /*a900*/  I2FP.F32.S32 R75, R67 ;  /* 0x00000043004b7245 */ /* 0x000fe20000201400 */
[----:B------:R-:W-:Y:S01]  /*a910*/  IMAD.IADD R67, R60, 0x1, -R67 ;  /* 0x000000013c437824 */ /* 0x000fe200078e0a43 */
[----:B------:R-:W-:Y:S01]  /*a920*/  F2FP.SATFINITE.E4M3.F32.PACK_AB_MERGE_C R31, R9, R74, RZ ;  /* 0x0000004a091f723e */ /* 0x000fe200048070ff */
[C---:B------:R-:W-:Y:S01]  /*a930*/  FFMA.FTZ R19, R68.reuse, R19, 0.28857114911079406738 ;  /* 0x3e93bf9944137423 */ /* 0x040fe20000010013 */
[----:B------:R-:W-:Y:S01]  /*a940*/  PRMT R35, R35, 0x3340, R0 ;  /* 0x0000334023237816 */ /* 0x000fe20000000000 */
[----:B------:R-:W-:Y:S01]  /*a950*/  FADD R67, R67, -1 ;  /* 0xbf80000043437421 */ /* 0x000fe20000000000 */
[----:B------:R-:W-:Y:S01]  /*a960*/  PRMT R27, R27, 0x5410, R28 ;  /* 0x000054101b1b7816 */ /* 0x000fe2000000001c */
[----:B------:R-:W-:Y:S01]  /*a970*/  FFMA.FTZ R19, R68, R19, -0.36067417263984680176 ;  /* 0xbeb8aa4944137423 */ /* 0x000fe20000010013 */
[----:B------:R-:W-:Y:S01]  /*a980*/  PRMT R28, R5, 0x5410, R16 ;  /* 0x00005410051c7816 */ /* 0x000fe20000000010 */
[----:B------:R-:W-:Y:S01]  /*a990*/  FFMA.FTZ R24, R67, R26, -0.16845393180847167969 ;  /* 0xbe2c7f3043187423 */ /* 0x000fe2000001001a */
[----:B------:R-:W-:Y:S01]  /*a9a0*/  LOP3.LUT R5, R30, 0xffff, RZ, 0xc0, !PT ;  /* 0x0000ffff1e057812 */ /* 0x000fe200078ec0ff */
[----:B------:R-:W-:Y:S01]  /*a9b0*/  FFMA.FTZ R19, R68, R19, 0.48089820146560668945 ;  /* 0x3ef6384a44137423 */ /* 0x000fe20000010013 */
[----:B------:R-:W-:Y:S01]  /*a9c0*/  PRMT R18, R17, 0x5410, R18 ;  /* 0x0000541011127816 */ /* 0x000fe20000000012 */
[----:B------:R-:W-:Y:S01]  /*a9d0*/  FFMA.FTZ R24, R67, R24, 0.1716887056827545166 ;  /* 0x3e2fcf2a43187423 */ /* 0x000fe20000010018 */
[----:B------:R-:W-:Y:S01]  /*a9e0*/  PRMT R34, R34, 0x5410, R35 ;  /* 0x0000541022227816 */ /* 0x000fe20000000023 */
[----:B------:R-:W-:Y:S01]  /*a9f0*/  FFMA.FTZ R19, R68, R19, -0.72134751081466674805 ;  /* 0xbf38aa3b44137423 */ /* 0x000fe20000010013 */
[----:B------:R-:W-:Y:S01]  /*aa00*/  LOP3.LUT R31, R31, 0xffff, RZ, 0xc0, !PT ;  /* 0x0000ffff1f1f7812 */ /* 0x000fe200078ec0ff */
[C---:B------:R-:W-:Y:S01]  /*aa10*/  FFMA.FTZ R24, R67.reuse, R24, -0.17900948226451873779 ;  /* 0xbe374e4343187423 */ /* 0x040fe20000010018 */
[--C-:B------:R-:W-:Y:S01]  /*aa20*/  PRMT R4, R4, 0x4210, R5.reuse ;  /* 0x0000421004047816 */ /* 0x100fe20000000005 */
[----:B------:R-:W-:Y:S01]  /*aa30*/  FMUL R19, R68, R19 ;  /* 0x0000001344137220 */ /* 0x000fe20000400000 */
[----:B------:R-:W-:Y:S01]  /*aa40*/  PRMT R5, R18, 0x5210, R5 ;  /* 0x0000521012057816 */ /* 0x000fe20000000005 */
[C---:B------:R-:W-:Y:S01]  /*aa50*/  FFMA.FTZ R24, R67.reuse, R24, 0.20512372255325317383 ;  /* 0x3e520bf443187423 */ /* 0x040fe20000010018 */
[--C-:B------:R-:W-:Y:S01]  /*aa60*/  PRMT R6, R6, 0x4210, R31.reuse ;  /* 0x0000421006067816 */ /* 0x100fe2000000001f */
[----:B------:R-:W-:Y:S01]  /*aa70*/  FMUL R19, R68, R19 ;  /* 0x0000001344137220 */ /* 0x000fe20000400000 */
[----:B------:R-:W-:Y:S01]  /*aa80*/  PRMT R7, R34, 0x5210, R31 ;  /* 0x0000521022077816 */ /* 0x000fe2000000001f */
[C---:B------:R-:W-:Y:S01]  /*aa90*/  FFMA.FTZ R24, R67.reuse, R24, -0.24046532809734344482 ;  /* 0xbe763c8b43187423 */ /* 0x040fe20000010018 */
[----:B------:R-:W-:Y:S01]  /*aaa0*/  F2FP.SATFINITE.E4M3.F32.PACK_AB_MERGE_C R9, R54, R55, RZ ;  /* 0x000000373609723e */ /* 0x000fe200048070ff */
[----:B------:R-:W-:Y:S01]  /*aab0*/  FFMA.FTZ R68, R68, 1.4426950216293334961, R19 ;  /* 0x3fb8aa3b44447823 */ /* 0x000fe20000010013 */
[----:B------:R-:W-:Y:S01]  /*aac0*/  PRMT R37, R36, 0x5410, R37 ;  /* 0x0000541024257816 */ /* 0x000fe20000000025 */
[----:B------:R0:W-:Y:S01]  /*aad0*/  STSM.16.M88.4 [R8], R4 ;  /* 0x0000000408007844 */ /* 0x0001e20000000200 */
[----:B------:R-:W-:Y:S01]  /*aae0*/  FFMA.FTZ R24, R67, R24, 0.28857114911079406738 ;  /* 0x3e93bf9943187423 */ /* 0x000fe20000010018 */
[----:B------:R-:W-:Y:S01]  /*aaf0*/  LOP3.LUT R22, R22, 0xffff, RZ, 0xc0, !PT ;  /* 0x0000ffff16167812 */ /* 0x000fe200078ec0ff */
[----:B------:R-:W-:Y:S01]  /*ab00*/  FFMA.FTZ R88, R75, 1.1920928955078125e-07, R88 ;  /* 0x340000004b587823 */ /* 0x000fe20000010058 */
[----:B------:R-:W-:Y:S01]  /*ab10*/  BAR.SYNC.DEFER_BLOCKING 0x0 ;  /* 0x0000000000007b1d */ /* 0x000fe20000010000 */
[----:B------:R-:W-:Y:S01]  /*ab20*/  FFMA.FTZ R24, R67, R24, -0.36067417263984680176 ;  /* 0xbeb8aa4943187423 */ /* 0x000fe20000010018 */
[----:B------:R-:W-:Y:S01]  /*ab30*/  SHF.R.U32.HI R23, RZ, 0x8, R23 ;  /* 0x00000008ff177819 */ /* 0x000fe20000011617 */
[----:B------:R-:W-:Y:S01]  /*ab40*/  FADD R89, R89, R68 ;  /* 0x0000004459597221 */ /* 0x000fe20000000000 */
[----:B------:R-:W-:Y:S01]  /*ab50*/  ISETP.GE.U32.AND P2, PT, R60, 0x7f800000, PT ;  /* 0x7f8000003c00780c */ /* 0x000fe20003f46070 */
[----:B------:R-:W-:Y:S01]  /*ab60*/  FFMA.FTZ R24, R67, R24, 0.48089820146560668945 ;  /* 0x3ef6384a43187423 */ /* 0x000fe20000010018 */
[----:B------:R-:W-:-:S02]  /*ab70*/  LOP3.LUT R23, R23, 0xffff, RZ, 0xc0, !PT ;  /* 0x0000ffff17177812 */ /* 0x000fc400078ec0ff */
[----:B------:R-:W-:Y:S01]  /*ab80*/  SHF.R.U32.HI R25, RZ, 0x8, R25 ;  /* 0x00000008ff197819 */ /* 0x000fe20000011619 */
[----:B------:R-:W-:Y:S01]  /*ab90*/  FFMA.FTZ R24, R67, R24, -0.72134751081466674805 ;  /* 0xbf38aa3b43187423 */ /* 0x000fe20000010018 */
[----:B------:R-:W-:Y:S02]  /*aba0*/  PRMT R40, R23, 0x3340, R0 ;  /* 0x0000334017287816 */ /* 0x000fe40000000000 */
[--C-:B0-----:R-:W-:Y:S01]  /*abb0*/  PRMT R6, R13, 0x4210, R22.reuse ;  /* 0x000042100d067816 */ /* 0x101fe20000000016 */
[----:B------:R-:W-:Y:S01]  /*abc0*/  FMUL R24, R67, R24 ;  /* 0x0000001843187220 */ /* 0x000fe20000400000 */
[----:B------:R-:W-:Y:S02]  /*abd0*/  PRMT R7, R27, 0x5210, R22 ;  /* 0x000052101b077816 */ /* 0x000fe40000000016 */
[----:B------:R-:W-:Y:S01]  /*abe0*/  SHF.R.U32.HI R23, RZ, 0x8, R42 ;  /* 0x00000008ff177819 */ /* 0x000fe2000001162a */
[----:B------:R-:W-:Y:S01]  /*abf0*/  FMUL R24, R67, R24 ;  /* 0x0000001843187220 */ /* 0x000fe20000400000 */
[----:B------:R-:W-:-:S02]  /*ac00*/  SHF.R.U32.HI R26, RZ, 0x8, R49 ;  /* 0x00000008ff1a7819 */ /* 0x000fc40000011631 */
[----:B------:R-:W-:Y:S01]  /*ac10*/  ISETP.GE.U32.AND P1, PT, R59, 0x7f800000, PT ;  /* 0x7f8000003b00780c */ /* 0x000fe20003f26070 */
[----:B------:R-:W-:Y:S01]  /*ac20*/  FFMA.FTZ R67, R67, 1.4426950216293334961, R24 ;  /* 0x3fb8aa3b43437823 */ /* 0x000fe20000010018 */
[----:B------:R-:W-:Y:S01]  /*ac30*/  LOP3.LUT R24, R9, 0xffff, RZ, 0xc0, !PT ;  /* 0x0000ffff09187812 */ /* 0x000fe200078ec0ff */
[----:B------:R-:W-:Y:S01]  /*ac40*/  @P2 IMAD.MOV.U32 R9, RZ, RZ, 0x7f800000 ;  /* 0x7f800000ff092424 */ /* 0x000fe200078e00ff */
[----:B------:R-:W0:Y:S01]  /*ac50*/  LDS.128 R16, [R92] ;  /* 0x000000005c107984 */ /* 0x000e220000000c00 */
[----:B------:R-:W-:Y:S01]  /*ac60*/  LOP3.LUT R42, R25, 0xffff, RZ, 0xc0, !PT ;  /* 0x0000ffff192a7812 */ /* 0x000fe200078ec0ff */
[----:B------:R-:W-:Y:S01]  /*ac70*/  FADD R88, R88, R67 ;  /* 0x0000004358587221 */ /* 0x000fe20000000000 */
[--C-:B------:R-:W-:Y:S01]  /*ac80*/  PRMT R4, R15, 0x4210, R24.reuse ;  /* 0x000042100f047816 */ /* 0x100fe20000000018 */
[----:B------:R-:W-:Y:S01]  /*ac90*/  @P2 FFMA.FTZ R88, R60, R9, +INF ;  /* 0x7f8000003c582423 */ /* 0x000fe20000010009 */
[----:B------:R-:W-:Y:S01]  /*aca0*/  PRMT R5, R37, 0x5210, R24 ;  /* 0x0000521025057816 */ /* 0x000fe20000000018 */
[----:B------:R-:W-:Y:S01]  /*acb0*/  BAR.SYNC.DEFER_BLOCKING 0x0 ;  /* 0x0000000000007b1d */ /* 0x000fe20000010000 */
[----:B------:R-:W-:-:S02]  /*acc0*/  LOP3.LUT R23, R23, 0xffff, RZ, 0xc0, !PT ;  /* 0x0000ffff17177812 */ /* 0x000fc400078ec0ff */
[----:B------:R-:W-:Y:S02]  /*acd0*/  LOP3.LUT R25, R26, 0xffff, RZ, 0xc0, !PT ;  /* 0x0000ffff1a197812 */ /* 0x000fe400078ec0ff */
[----:B------:R-:W-:Y:S02]  /*ace0*/  PRMT R23, R42, 0x3340, R23 ;  /* 0x000033402a177816 */ /* 0x000fe40000000017 */
[----:B------:R-:W-:Y:S02]  /*acf0*/  PRMT R26, R25, 0x3340, R0 ;  /* 0x00003340191a7816 */ /* 0x000fe40000000000 */
[----:B------:R-:W-:Y:S02]  /*ad00*/  LOP3.LUT R14, R14, 0xffff, RZ, 0xc0, !PT ;  /* 0x0000ffff0e0e7812 */ /* 0x000fe400078ec0ff */
[----:B------:R-:W-:Y:S01]  /*ad10*/  PRMT R23, R23, 0x5410, R26 ;  /* 0x0000541017177816 */ /* 0x000fe2000000001a */
[----:B------:R-:W-:Y:S01]  /*ad20*/  @P1 IMAD.MOV.U32 R26, RZ, RZ, 0x7f800000 ;  /* 0x7f800000ff1a1424 */ /* 0x000fe200078e00ff */
[----:B------:R-:W-:-:S02]  /*ad30*/  PRMT R33, R33, 0x5410, R40 ;  /* 0x0000541021217816 */ /* 0x000fc40000000028 */
[----:B------:R-:W-:Y:S01]  /*ad40*/  LOP3.LUT R9, R46, 0xffff, RZ, 0xc0, !PT ;  /* 0x0000ffff2e097812 */ /* 0x000fe200078ec0ff */
[----:B------:R-:W-:Y:S01]  /*ad50*/  @P1 FFMA.FTZ R89, R59, R26, +INF ;  /* 0x7f8000003b591423 */ /* 0x000fe2000001001a */
[--C-:B------:R-:W-:Y:S02]  /*ad60*/  PRMT R26, R11, 0x4210, R14.reuse ;  /* 0x000042100b1a7816 */ /* 0x100fe4000000000e */
[----:B------:R-:W-:Y:S02]  /*ad70*/  PRMT R24, R12, 0x4210, R9 ;  /* 0x000042100c187816 */ /* 0x000fe40000000009 */
[----:B------:R-:W-:Y:S02]  /*ad80*/  PRMT R27, R33, 0x5210, R14 ;  /* 0x00005210211b7816 */ /* 0x000fe4000000000e */
[----:B------:R-:W-:Y:S01]  /*ad90*/  PRMT R32, R29, 0x5410, R32 ;  /* 0x000054101d207816 */ /* 0x000fe20000000020 */
[----:B------:R-:W-:Y:S01]  /*ada0*/  STSM.16.M88.4 [R8], R4 ;  /* 0x0000000408007844 */ /* 0x000fe20000000200 */
[----:B------:R-:W-:-:S02]  /*adb0*/  LOP3.LUT R38, R38, 0xffff, RZ, 0xc0, !PT ;  /* 0x0000ffff26267812 */ /* 0x000fc400078ec0ff */
[----:B------:R-:W-:Y:S01]  /*adc0*/  PRMT R25, R32, 0x5210, R9 ;  /* 0x0000521020197816 */ /* 0x000fe20000000009 */
[----:B------:R-:W-:Y:S01]  /*add0*/  BAR.SYNC.DEFER_BLOCKING 0x0 ;  /* 0x0000000000007b1d */ /* 0x000fe20000010000 */
[----:B------:R-:W-:Y:S02]  /*ade0*/  LOP3.LUT R9, R10, 0xffff, RZ, 0xc0, !PT ;  /* 0x0000ffff0a097812 */ /* 0x000fe400078ec0ff */
[--C-:B------:R-:W-:Y:S02]  /*adf0*/  PRMT R32, R21, 0x4210, R38.reuse ;  /* 0x0000421015207816 */ /* 0x100fe40000000026 */
[----:B------:R-:W-:-:S03]  /*ae00*/  PRMT R33, R23, 0x5210, R38 ;  /* 0x0000521017217816 */ /* 0x000fc60000000026 */
[----:B------:R-:W2:Y:S01]  /*ae10*/  LDC R10, c[0x0][0x278] ;  /* 0x00009e00ff0a7b82 */ /* 0x000ea20000000800 */
[--C-:B------:R-:W-:Y:S02]  /*ae20*/  PRMT R34, R20, 0x4210, R9.reuse ;  /* 0x0000421014227816 */ /* 0x100fe40000000009 */
[----:B------:R-:W-:Y:S01]  /*ae30*/  PRMT R35, R28, 0x5210, R9 ;  /* 0x000052101c237816 */ /* 0x000fe20000000009 */
[----:B------:R-:W-:Y:S01]  /*ae40*/  IMAD R9, R104, UR5, RZ ;  /* 0x0000000568097c24 */ /* 0x000fe2000f8e02ff */
[----:B------:R-:W-:Y:S01]  /*ae50*/  SHF.R.U32.HI R11, RZ, 0x8, R108 ;  /* 0x00000008ff0b7819 */ /* 0x000fe2000001166c */
[----:B------:R-:W-:Y:S01]  /*ae60*/  USHF.R.S32.HI UR5, URZ, 0x1f, UR4 ;  /* 0x0000001f3f057899 */ /* 0x000fe20008011404 */
[----:B0-----:R-:W-:Y:S02]  /*ae70*/  PRMT R41, R19, 0x7771, RZ ;  /* 0x0000777113297816 */ /* 0x001fe400000000ff */
[----:B------:R-:W-:Y:S02]  /*ae80*/  SGXT.U32 R11, R11, 0x1 ;  /* 0x000000010b0b781a */ /* 0x000fe40000000000 */
[----:B------:R-:W-:-:S02]  /*ae90*/  PRMT R47, R19, 0x7770, RZ ;  /* 0x00007770132f7816 */ /* 0x000fc400000000ff */
[C---:B------:R-:W-:Y:S02]  /*aea0*/  PRMT R28, R16.reuse, 0x7773, RZ ;  /* 0x00007773101c7816 */ /* 0x040fe400000000ff */
[C---:B------:R-:W-:Y:S02]  /*aeb0*/  PRMT R39, R16.reuse, 0x7772, RZ ;  /* 0x0000777210277816 */ /* 0x040fe400000000ff */
[C---:B------:R-:W-:Y:S01]  /*aec0*/  PRMT R31, R16.reuse, 0x7771, RZ ;  /* 0x00007771101f7816 */ /* 0x040fe200000000ff */
[----:B------:R-:W0:Y:S01]  /*aed0*/  LDS.128 R12, [R92] ;  /* 0x000000005c0c7984 */ /* 0x000e220000000c00 */
[----:B------:R-:W-:Y:S02]  /*aee0*/  PRMT R53, R16, 0x7770, RZ ;  /* 0x0000777010357816 */ /* 0x000fe400000000ff */
[C---:B------:R-:W-:Y:S01]  /*aef0*/  PRMT R37, R17.reuse, 0x7772, RZ ;  /* 0x0000777211257816 */ /* 0x040fe200000000ff */
[----:B------:R-:W-:Y:S01]  /*af00*/  BAR.SYNC.DEFER_BLOCKING 0x0 ;  /* 0x0000000000007b1d */ /* 0x000fe20000010000 */
[----:B------:R-:W-:-:S02]  /*af10*/  PRMT R45, R17, 0x7771, RZ ;  /* 0x00007771112d7816 */ /* 0x000fc400000000ff */
[----:B------:R-:W-:Y:S02]  /*af20*/  PRMT R51, R17, 0x7770, RZ ;  /* 0x0000777011337816 */ /* 0x000fe400000000ff */
[----:B-1----:R-:W-:Y:S01]  /*af30*/  IADD3 R78, P2, P3, R9, UR4, R78 ;  /* 0x00000004094e7c10 */ /* 0x002fe2000fb5e04e */
[----:B------:R-:W-:Y:S01]  /*af40*/  ULDC UR4, c[0x0][0x27c] ;  /* 0x00009f0000047ab9 */ /* 0x000fe20000000800 */
[----:B------:R-:W-:Y:S01]  /*af50*/  SHF.R.S32.HI R16, RZ, 0x1f, R9 ;  /* 0x0000001fff107819 */ /* 0x000fe20000011409 */
[----:B------:R-:W-:Y:S01]  /*af60*/  UIMAD UR4, UR24, UR4, URZ ;  /* 0x00000004180472a4 */ /* 0x000fe2000f8e023f */
[----:B------:R-:W-:Y:S02]  /*af70*/  LEA.HI R21, R108, 0x6, RZ, 0x18 ;  /* 0x000000066c157811 */ /* 0x000fe400078fc0ff */
[----:B------:R-:W-:Y:S01]  /*af80*/  IADD3.X R79, R16, UR5, R79, P2, P3 ;  /* 0x00000005104f7c10 */ /* 0x000fe200097e644f */
[----:B------:R-:W-:Y:S01]  /*af90*/  USHF.L.U32 UR6, UR4, 0x2, URZ ;  /* 0x0000000204067899 */ /* 0x000fe2000800063f */
[----:B------:R-:W-:Y:S01]  /*afa0*/  LEA.HI R29, R108, 0xa, RZ, 0x18 ;  /* 0x0000000a6c1d7811 */ /* 0x000fe200078fc0ff */
[----:B------:R-:W-:Y:S01]  /*afb0*/  UIMAD.WIDE UR4, UR4, 0x4, URZ ;  /* 0x00000004040478a5 */ /* 0x000fe2000f8e023f */
[----:B------:R-:W-:-:S02]  /*afc0*/  PRMT R43, R18, 0x7771, RZ ;  /* 0x00007771122b7816 */ /* 0x000fc400000000ff */
[----:B------:R-:W-:Y:S01]  /*afd0*/  PRMT R49, R18, 0x7770, RZ ;  /* 0x0000777012317816 */ /* 0x000fe200000000ff */
[----:B--2---:R-:W-:Y:S01]  /*afe0*/  IMAD R29, R29, R10, RZ ;  /* 0x0000000a1d1d7224 */ /* 0x004fe200078e02ff */
[C---:B------:R-:W-:Y:S02]  /*aff0*/  LEA.HI R55, R108.reuse, 0x56, RZ, 0x18 ;  /* 0x000000566c377811 */ /* 0x040fe400078fc0ff */
[C---:B------:R-:W-:Y:S02]  /*b000*/  LEA.HI R69, R108.reuse, 0x66, RZ, 0x18 ;  /* 0x000000666c457811 */ /* 0x040fe400078fc0ff */
[----:B------:R-:W-:Y:S01]  /*b010*/  FSETP.NEU.AND P0, PT, R59, RZ, PT ;  /* 0x000000ff3b00720b */ /* 0x000fe20003f0d000 */
[----:B------:R1:W-:Y:S01]  /*b020*/  STSM.16.M88.4 [R8], R24 ;  /* 0x0000001808007844 */ /* 0x0003e20000000200 */
[C---:B------:R-:W-:Y:S02]  /*b030*/  LEA.HI R59, R108.reuse, 0x5a, RZ, 0x18 ;  /* 0x0000005a6c3b7811 */ /* 0x040fe400078fc0ff */
[C---:B------:R-:W-:Y:S01]  /*b040*/  LEA.HI R63, R108.reuse, 0x5e, RZ, 0x18 ;  /* 0x0000005e6c3f7811 */ /* 0x040fe200078fc0ff */
[----:B------:R-:W-:Y:S01]  /*b050*/  BAR.SYNC.DEFER_BLOCKING 0x0 ;  /* 0x0000000000007b1d */ /* 0x000fe20000010000 */
[----:B------:R-:W-:-:S02]  /*b060*/  LEA.HI R67, R108, 0x62, RZ, 0x18 ;  /* 0x000000626c437811 */ /* 0x000fc400078fc0ff */
[C---:B------:R-:W-:Y:S02]  /*b070*/  LEA.HI R77, R108.reuse, 0x76, RZ, 0x18 ;  /* 0x000000766c4d7811 */ /* 0x040fe400078fc0ff */
[C---:B------:R-:W-:Y:S02]  /*b080*/  LEA.HI R71, R108.reuse, 0x6a, RZ, 0x18 ;  /* 0x0000006a6c477811 */ /* 0x040fe400078fc0ff */
[----:B------:R-:W-:Y:S02]  /*b090*/  LEA.HI R73, R108, 0x6e, RZ, 0x18 ;  /* 0x0000006e6c497811 */ /* 0x000fe400078fc0ff */
[C---:B0-----:R-:W-:Y:S02]  /*b0a0*/  PRMT R93, R13.reuse, 0x7773, RZ ;  /* 0x000077730d5d7816 */ /* 0x041fe400000000ff */
[----:B------:R-:W-:Y:S02]  /*b0b0*/  PRMT R100, R13, 0x7772, RZ ;  /* 0x000077720d647816 */ /* 0x000fe400000000ff */
[----:B-1----:R-:W-:-:S02]  /*b0c0*/  PRMT R25, R19, 0x7773, RZ ;  /* 0x0000777313197816 */ /* 0x002fc400000000ff */
[----:B------:R-:W-:Y:S01]  /*b0d0*/  PRMT R27, R17, 0x7773, RZ ;  /* 0x00007773111b7816 */ /* 0x000fe200000000ff */
[----:B------:R-:W-:Y:S01]  /*b0e0*/  IMAD R17, R11, R10, RZ ;  /* 0x0000000a0b117224 */ /* 0x000fe200078e02ff */
[C---:B------:R-:W-:Y:S02]  /*b0f0*/  PRMT R9, R13.reuse, 0x7771, RZ ;  /* 0x000077710d097816 */ /* 0x040fe400000000ff */
[----:B------:R-:W-:Y:S02]  /*b100*/  PRMT R22, R13, 0x7770, RZ ;  /* 0x000077700d167816 */ /* 0x000fe400000000ff */
[C---:B------:R-:W-:Y:S02]  /*b110*/  PRMT R101, R15.reuse, 0x7773, RZ ;  /* 0x000077730f657816 */ /* 0x040fe400000000ff */
[C---:B------:R-:W-:Y:S01]  /*b120*/  PRMT R96, R15.reuse, 0x7772, RZ ;  /* 0x000077720f607816 */ /* 0x040fe200000000ff */
[----:B------:R-:W0:Y:S01]  /*b130*/  LDS.128 R4, [R92] ;  /* 0x000000005c047984 */ /* 0x000e220000000c00 */
[----:B------:R-:W-:-:S02]  /*b140*/  PRMT R11, R15, 0x7771, RZ ;  /* 0x000077710f0b7816 */ /* 0x000fc400000000ff */
[----:B------:R-:W-:Y:S01]  /*b150*/  PRMT R13, R15, 0x7770, RZ ;  /* 0x000077700f0d7816 */ /* 0x000fe200000000ff */
[----:B------:R-:W-:Y:S01]  /*b160*/  BAR.SYNC.DEFER_BLOCKING 0x0 ;  /* 0x0000000000007b1d */ /* 0x000fe20000010000 */
[----:B------:R-:W-:Y:S02]  /*b170*/  IADD3 R16, P2, R17, R78, RZ ;  /* 0x0000004e11107210 */ /* 0x000fe40007f5e0ff */
[C---:B------:R-:W-:Y:S02]  /*b180*/  PRMT R91, R12.reuse, 0x7773, RZ ;  /* 0x000077730c5b7816 */ /* 0x040fe400000000ff */
[C---:B------:R-:W-:Y:S02]  /*b190*/  PRMT R102, R12.reuse, 0x7772, RZ ;  /* 0x000077720c667816 */ /* 0x040fe400000000ff */
[----:B------:R-:W-:Y:S02]  /*b1a0*/  PRMT R24, R12, 0x7770, RZ ;  /* 0x000077700c187816 */ /* 0x000fe400000000ff */
[----:B------:R-:W-:-:S02]  /*b1b0*/  PRMT R103, R14, 0x7773, RZ ;  /* 0x000077730e677816 */ /* 0x000fc400000000ff */
[C---:B------:R-:W-:Y:S02]  /*b1c0*/  PRMT R98, R14.reuse, 0x7772, RZ ;  /* 0x000077720e627816 */ /* 0x040fe400000000ff */
[----:B------:R-:W-:Y:S02]  /*b1d0*/  PRMT R23, R14, 0x7770, RZ ;  /* 0x000077700e177816 */ /* 0x000fe400000000ff */
[----:B------:R-:W-:Y:S02]  /*b1e0*/  PRMT R26, R18, 0x7773, RZ ;  /* 0x00007773121a7816 */ /* 0x000fe400000000ff */
[----:B------:R-:W-:Y:S02]  /*b1f0*/  LEA.HI R75, R108, 0x72, RZ, 0x18 ;  /* 0x000000726c4b7811 */ /* 0x000fe400078fc0ff */
[----:B------:R-:W-:Y:S01]  /*b200*/  FSETP.NEU.AND P1, PT, R60, RZ, PT ;  /* 0x000000ff3c00720b */ /* 0x000fe20003f2d000 */
[----:B------:R1:W-:Y:S01]  /*b210*/  STSM.16.M88.4 [R8], R32 ;  /* 0x0000002008007844 */ /* 0x0003e20000000200 */
[----:B0-----:R-:W-:-:S02]  /*b220*/  PRMT R95, R4, 0x7773, RZ ;  /* 0x00007773045f7816 */ /* 0x001fc400000000ff */
[----:B------:R-:W-:Y:S02]  /*b230*/  PRMT R97, R4, 0x7772, RZ ;  /* 0x0000777204617816 */ /* 0x000fe400000000ff */
[----:B-1----:R-:W-:Y:S02]  /*b240*/  PRMT R33, R19, 0x7772, RZ ;  /* 0x0000777213217816 */ /* 0x002fe400000000ff */
[----:B------:R-:W-:Y:S02]  /*b250*/  LEA.HI R19, R108, 0x2, RZ, 0x18 ;  /* 0x000000026c137811 */ /* 0x000fe400078fc0ff */
[C---:B------:R-:W-:Y:S02]  /*b260*/  PRMT R99, R4.reuse, 0x7771, RZ ;  /* 0x0000777104637816 */ /* 0x040fe400000000ff */
[----:B------:R-:W-:Y:S01]  /*b270*/  PRMT R111, R4, 0x7770, RZ ;  /* 0x00007770046f7816 */ /* 0x000fe200000000ff */
[----:B------:R-:W-:Y:S01]  /*b280*/  IMAD R15, R19, R10, RZ ;  /* 0x0000000a130f7224 */ /* 0x000fe200078e02ff */
[----:B------:R-:W-:Y:S01]  /*b290*/  PRMT R121, R7, 0x7773, RZ ;  /* 0x0000777307797816 */ /* 0x000fe200000000ff */
[----:B------:R-:W-:Y:S01]  /*b2a0*/  IMAD R19, R10, 0x4, R17 ;  /* 0x000000040a137824 */ /* 0x000fe200078e0211 */
[----:B------:R-:W-:Y:S01]  /*b2b0*/  LEA.HI.X.SX32 R17, R17, R79, 0x1, P2 ;  /* 0x0000004f11117211 */ /* 0x000fe200010f0eff */
[----:B------:R-:W-:Y:S01]  /*b2c0*/  BAR.SYNC.DEFER_BLOCKING 0x0 ;  /* 0x0000000000007b1d */ /* 0x000fe20000010000 */
[----:B------:R-:W-:-:S02]  /*b2d0*/  PRMT R123, R7, 0x7772, RZ ;  /* 0x00007772077b7816 */ /* 0x000fc400000000ff */
[C---:B------:R-:W-:Y:S02]  /*b2e0*/  PRMT R125, R7.reuse, 0x7771, RZ ;  /* 0x00007771077d7816 */ /* 0x040fe400000000ff */
[----:B------:R-:W-:Y:S01]  /*b2f0*/  PRMT R94, R7, 0x7770, RZ ;  /* 0x00007770075e7816 */ /* 0x000fe200000000ff */
[----:B------:R-:W-:Y:S01]  /*b300*/  IMAD R7, R10, 0x4, R19 ;  /* 0x000000040a077824 */ /* 0x000fe200078e0213 */
[-C--:B------:R-:W-:Y:S02]  /*b310*/  IADD3 R4, P2, R19, R78.reuse, RZ ;  /* 0x0000004e13047210 */ /* 0x080fe40007f5e0ff */
[----:B------:R-:W-:Y:S02]  /*b320*/  PRMT R8, R12, 0x7771, RZ ;  /* 0x000077710c087816 */ /* 0x000fe400000000ff */
[----:B------:R-:W-:Y:S02]  /*b330*/  PRMT R12, R14, 0x7771, RZ ;  /* 0x000077710e0c7816 */ /* 0x000fe400000000ff */
[----:B------:R-:W-:-:S02]  /*b340*/  IADD3 R14, P3, R15, R78, RZ ;  /* 0x0000004e0f0e7210 */ /* 0x000fc40007f7e0ff */
[C---:B------:R-:W-:Y:S02]  /*b350*/  PRMT R105, R5.reuse, 0x7773, RZ ;  /* 0x0000777305697816 */ /* 0x040fe400000000ff */
[C---:B------:R-:W-:Y:S02]  /*b360*/  PRMT R107, R5.reuse, 0x7772, RZ ;  /* 0x00007772056b7816 */ /* 0x040fe400000000ff */
[C---:B------:R-:W-:Y:S02]  /*b370*/  PRMT R109, R5.reuse, 0x7771, RZ ;  /* 0x00007771056d7816 */ /* 0x040fe400000000ff */
[----:B------:R-:W-:Y:S02]  /*b380*/  PRMT R119, R5, 0x7770, RZ ;  /* 0x0000777005777816 */ /* 0x000fe400000000ff */
[C---:B------:R-:W-:Y:S01]  /*b390*/  PRMT R113, R6.reuse, 0x7773, RZ ;  /* 0x0000777306717816 */ /* 0x040fe200000000ff */
[----:B------:R0:W-:Y:S01]  /*b3a0*/  STG.E.U8 desc[UR26][R16.64], R53 ;  /* 0x0000003510007986 */ /* 0x0001e2000c10111a */
[----:B------:R-:W-:-:S02]  /*b3b0*/  PRMT R115, R6, 0x7772, RZ ;  /* 0x0000777206737816 */ /* 0x000fc400000000ff */
[C---:B------:R-:W-:Y:S02]  /*b3c0*/  PRMT R117, R6.reuse, 0x7771, RZ ;  /* 0x0000777106757816 */ /* 0x040fe400000000ff */
[----:B------:R-:W-:Y:S01]  /*b3d0*/  PRMT R90, R6, 0x7770, RZ ;  /* 0x00007770065a7816 */ /* 0x000fe200000000ff */
[----:B------:R-:W-:Y:S01]  /*b3e0*/  IMAD R6, R21, R10, RZ ;  /* 0x0000000a15067224 */ /* 0x000fe200078e02ff */
[-C--:B------:R-:W-:Y:S02]  /*b3f0*/  LEA.HI.X.SX32 R5, R19, R79.reuse, 0x1, P2 ;  /* 0x0000004f13057211 */ /* 0x080fe400010f0eff */
[----:B------:R-:W-:Y:S02]  /*b400*/  IADD3 R20, P2, R7, R78, RZ ;  /* 0x0000004e07147210 */ /* 0x000fe40007f5e0ff */
[----:B------:R-:W-:Y:S02]  /*b410*/  LEA.HI.X.SX32 R15, R15, R79, 0x1, P3 ;  /* 0x0000004f0f0f7211 */ /* 0x000fe400018f0eff */
[----:B------:R-:W-:-:S02]  /*b420*/  PRMT R35, R18, 0x7772, RZ ;  /* 0x0000777212237816 */ /* 0x000fc400000000ff */
[----:B0-----:R-:W-:Y:S01]  /*b430*/  LEA.HI R17, R108, 0xe, RZ, 0x18 ;  /* 0x0000000e6c117811 */ /* 0x001fe200078fc0ff */
[----:B------:R0:W-:Y:S01]  /*b440*/  STG.E.U8 desc[UR26][R14.64], R51 ;  /* 0x000000330e007986 */ /* 0x0001e2000c10111a */
[-C--:B------:R-:W-:Y:S02]  /*b450*/  IADD3 R18, P3, R6, R78.reuse, RZ ;  /* 0x0000004e06127210 */ /* 0x080fe40007f7e0ff */
[-C--:B------:R-:W-:Y:S01]  /*b460*/  LEA.HI.X.SX32 R21, R7, R79.reuse, 0x1, P2 ;  /* 0x0000004f07157211 */ /* 0x080fe200010f0eff */
[----:B------:R-:W-:Y:S01]  /*b470*/  IMAD R7, R10, 0x4, R7 ;  /* 0x000000040a077824 */ /* 0x000fe200078e0207 */
[-C--:B------:R-:W-:Y:S01]  /*b480*/  IADD3 R16, P2, R29, R78.reuse, RZ ;  /* 0x0000004e1d107210 */ /* 0x080fe20007f5e0ff */
[----:B------:R1:W-:Y:S01]  /*b490*/  STG.E.U8 desc[UR26][R4.64], R49 ;  /* 0x0000003104007986 */ /* 0x0003e2000c10111a */
[-C--:B------:R-:W-:Y:S02]  /*b4a0*/  LEA.HI.X.SX32 R19, R6, R79.reuse, 0x1, P3 ;  /* 0x0000004f06137211 */ /* 0x080fe400018f0eff */
[----:B------:R-:W-:Y:S01]  /*b4b0*/  IADD3 R6, P3, R7, R78, RZ ;  /* 0x0000004e07067210 */ /* 0x000fe20007f7e0ff */
[----:B0-----:R-:W-:Y:S01]  /*b4c0*/  IMAD R15, R17, R10, RZ ;  /* 0x0000000a110f7224 */ /* 0x001fe200078e02ff */
[-C--:B------:R-:W-:Y:S01]  /*b4d0*/  LEA.HI.X.SX32 R17, R29, R79.reuse, 0x1, P2 ;  /* 0x0000004f1d117211 */ /* 0x080fe200010f0eff */
[----:B------:R-:W-:Y:S01]  /*b4e0*/  IMAD R29, R10, 0x4, R7 ;  /* 0x000000040a1d7824 */ /* 0x000fe200078e0207 */
[----:B------:R0:W-:Y:S01]  /*b4f0*/  STG.E.U8 desc[UR26][R18.64], R47 ;  /* 0x0000002f12007986 */ /* 0x0001e2000c10111a */
[----:B------:R-:W-:-:S02]  /*b500*/  LEA.HI.X.SX32 R7, R7, R79, 0x1, P3 ;  /* 0x0000004f07077211 */ /* 0x000fc400018f0eff */
[C---:B-1----:R-:W-:Y:S01]  /*b510*/  LEA.HI R5, R108.reuse, 0x12, RZ, 0x18 ;  /* 0x000000126c057811 */ /* 0x042fe200078fc0ff */
[----:B------:R1:W-:Y:S01]  /*b520*/  STG.E.U8 desc[UR26][R20.64], R31 ;  /* 0x0000001f14007986 */ /* 0x0003e2000c10111a */
[-C--:B------:R-:W-:Y:S02]  /*b530*/  IADD3 R4, P2, R15, R78.reuse, RZ ;  /* 0x0000004e0f047210 */ /* 0x080fe40007f5e0ff */
[----:B------:R-:W-:Y:S01]  /*b540*/  IADD3 R14, P3, R29, R78, RZ ;  /* 0x0000004e1d0e7210 */ /* 0x000fe20007f7e0ff */
[----:B------:R2:W-:Y:S01]  /*b550*/  STG.E.U8 desc[UR26][R16.64], R45 ;  /* 0x0000002d10007986 */ /* 0x0005e2000c10111a */
[----:B------:R-:W-:Y:S01]  /*b560*/  LEA.HI R51, R108, 0x52, RZ, 0x18 ;  /* 0x000000526c337811 */ /* 0x000fe200078fc0ff */
[----:B0-----:R-:W-:Y:S01]  /*b570*/  IMAD R19, R5, R10, RZ ;  /* 0x0000000a05137224 */ /* 0x001fe200078e02ff */
[-C--:B------:R-:W-:Y:S01]  /*b580*/  LEA.HI.X.SX32 R5, R15, R79.reuse, 0x1, P2 ;  /* 0x0000004f0f057211 */ /* 0x080fe200010f0eff */
[----:B------:R0:W-:Y:S01]  /*b590*/  STG.E.U8 desc[UR26][R6.64], R43 ;  /* 0x0000002b06007986 */ /* 0x0001e2000c10111a */
[----:B------:R-:W-:Y:S01]  /*b5a0*/  LEA.HI.X.SX32 R15, R29, R79, 0x1, P3 ;  /* 0x0000004f1d0f7211 */ /* 0x000fe200018f0eff */
[----:B-1----:R-:W-:Y:S01]  /*b5b0*/  IMAD R31, R10, 0x4, R29 ;  /* 0x000000040a1f7824 */ /* 0x002fe200078e021d */
[----:B------:R-:W-:Y:S01]  /*b5c0*/  LEA.HI R21, R108, 0x16, RZ, 0x18 ;  /* 0x000000166c157811 */ /* 0x000fe200078fc0ff */
[----:B------:R1:W-:Y:S01]  /*b5d0*/  STG.E.U8 desc[UR26][R4.64], R41 ;  /* 0x0000002904007986 */ /* 0x0003e2000c10111a */
[----:B------:R-:W-:-:S02]  /*b5e0*/  IADD3 R18, P2, R19, R78, RZ ;  /* 0x0000004e13127210 */ /* 0x000fc40007f5e0ff */
[----:B------:R-:W-:Y:S01]  /*b5f0*/  IADD3 R20, P3, R31, R78, RZ ;  /* 0x0000004e1f147210 */ /* 0x000fe20007f7e0ff */
[-C--:B--2---:R-:W-:Y:S01]  /*b600*/  IMAD R16, R21, R10.reuse, RZ ;  /* 0x0000000a15107224 */ /* 0x084fe200078e02ff */
[----:B------:R-:W-:Y:S01]  /*b610*/  LEA.HI R17, R108, 0x1a, RZ, 0x18 ;  /* 0x0000001a6c117811 */ /* 0x000fe200078fc0ff */
[----:B------:R2:W-:Y:S01]  /*b620*/  STG.E.U8 desc[UR26][R14.64], R39 ;  /* 0x000000270e007986 */ /* 0x0005e2000c10111a */
[-C--:B------:R-:W-:Y:S01]  /*b630*/  LEA.HI.X.SX32 R21, R31, R79.reuse, 0x1, P3 ;  /* 0x0000004f1f157211 */ /* 0x080fe200018f0eff */
[----:B------:R-:W-:Y:S01]  /*b640*/  IMAD R31, R10, 0x4, R31 ;  /* 0x000000040a1f7824 */ /* 0x000fe200078e021f */
[-C--:B------:R-:W-:Y:S01]  /*b650*/  LEA.HI.X.SX32 R19, R19, R79.reuse, 0x1, P2 ;  /* 0x0000004f13137211 */ /* 0x080fe200010f0eff */
[----:B------:R-:W-:Y:S01]  /*b660*/  IMAD R17, R17, R10, RZ ;  /* 0x0000000a11117224 */ /* 0x000fe200078e02ff */
[-C--:B0-----:R-:W-:Y:S01]  /*b670*/  IADD3 R6, P2, R16, R78.reuse, RZ ;  /* 0x0000004e10067210 */ /* 0x081fe20007f5e0ff */
[----:B------:R-:W-:Y:S01]  /*b680*/  IMAD R29, R10, 0x4, R31 ;  /* 0x000000040a1d7824 */ /* 0x000fe200078e021f */
[----:B-1----:R-:W-:Y:S01]  /*b690*/  IADD3 R4, P3, R31, R78, RZ ;  /* 0x0000004e1f047210 */ /* 0x002fe20007f7e0ff */
[----:B------:R0:W-:Y:S01]  /*b6a0*/  STG.E.U8 desc[UR26][R18.64], R37 ;  /* 0x0000002512007986 */ /* 0x0001e2000c10111a */
[----:B------:R-:W-:-:S02]  /*b6b0*/  LEA.HI.X.SX32 R7, R16, R79, 0x1, P2 ;  /* 0x0000004f10077211 */ /* 0x000fc400010f0eff */
[-C--:B------:R-:W-:Y:S01]  /*b6c0*/  LEA.HI.X.SX32 R5, R31, R79.reuse, 0x1, P3 ;  /* 0x0000004f1f057211 */ /* 0x080fe200018f0eff */
[----:B------:R1:W-:Y:S01]  /*b6d0*/  STG.E.U8 desc[UR26][R20.64], R35 ;  /* 0x0000002314007986 */ /* 0x0003e2000c10111a */
[C---:B--2---:R-:W-:Y:S02]  /*b6e0*/  LEA.HI R15, R108.reuse, 0x1e, RZ, 0x18 ;  /* 0x0000001e6c0f7811 */ /* 0x044fe400078fc0ff */
[-C--:B------:R-:W-:Y:S01]  /*b6f0*/  IADD3 R14, P2, R17, R78.reuse, RZ ;  /* 0x0000004e110e7210 */ /* 0x080fe20007f5e0ff */
[----:B------:R2:W-:Y:S01]  /*b700*/  STG.E.U8 desc[UR26][R6.64], R33 ;  /* 0x0000002106007986 */ /* 0x0005e2000c10111a */
[----:B------:R-:W-:Y:S02]  /*b710*/  IADD3 R16, P3, R29, R78, RZ ;  /* 0x0000004e1d107210 */ /* 0x000fe40007f7e0ff */
[----:B------:R-:W-:Y:S01]  /*b720*/  LEA.HI R31, R108, 0x26, RZ, 0x18 ;  /* 0x000000266c1f7811 */ /* 0x000fe200078fc0ff */
[----:B0-----:R-:W-:Y:S01]  /*b730*/  IMAD R19, R15, R10, RZ ;  /* 0x0000000a0f137224 */ /* 0x001fe200078e02ff */
[-C--:B------:R-:W-:Y:S01]  /*b740*/  LEA.HI.X.SX32 R15, R17, R79.reuse, 0x1, P2 ;  /* 0x0000004f110f7211 */ /* 0x080fe200010f0eff */
[----:B------:R0:W-:Y:S01]  /*b750*/  STG.E.U8 desc[UR26][R4.64], R28 ;  /* 0x0000001c04007986 */ /* 0x0001e2000c10111a */
[----:B------:R-:W-:Y:S01]  /*b760*/  LEA.HI.X.SX32 R17, R29, R79, 0x1, P3 ;  /* 0x0000004f1d117211 */ /* 0x000fe200018f0eff */
[----:B------:R-:W-:Y:S01]  /*b770*/  IMAD R29, R10, 0x4, R29 ;  /* 0x000000040a1d7824 */ /* 0x000fe200078e021d */
[----:B-1----:R-:W-:Y:S01]  /*b780*/  LEA.HI R21, R108, 0x22, RZ, 0x18 ;  /* 0x000000226c157811 */ /* 0x002fe200078fc0ff */
[----:B------:R1:W-:Y:S01]  /*b790*/  STG.E.U8 desc[UR26][R14.64], R27 ;  /* 0x0000001b0e007986 */ /* 0x0003e2000c10111a */
[----:B------:R-:W-:-:S02]  /*b7a0*/  IADD3 R18, P2, R19, R78, RZ ;  /* 0x0000004e13127210 */ /* 0x000fc40007f5e0ff */
[----:B------:R-:W-:Y:S01]  /*b7b0*/  LEA.HI R39, R108, 0x36, RZ, 0x18 ;  /* 0x000000366c277811 */ /* 0x000fe200078fc0ff */
[----:B------:R-:W-:Y:S01]  /*b7c0*/  IMAD R20, R21, R10, RZ ;  /* 0x0000000a15147224 */ /* 0x000fe200078e02ff */
[-C--:B------:R-:W-:Y:S01]  /*b7d0*/  LEA.HI.X.SX32 R19, R19, R79.reuse, 0x1, P2 ;  /* 0x0000004f13137211 */ /* 0x080fe200010f0eff */
[----:B------:R-:W-:Y:S01]  /*b7e0*/  IMAD R21, R10, 0x4, R29 ;  /* 0x000000040a157824 */ /* 0x000fe200078e021d */
[CC--:B--2---:R-:W-:Y:S01]  /*b7f0*/  IADD3 R6, P2, R29.reuse, R78.reuse, RZ ;  /* 0x0000004e1d067210 */ /* 0x0c4fe20007f5e0ff */
[----:B------:R2:W-:Y:S01]  /*b800*/  STG.E.U8 desc[UR26][R16.64], R26 ;  /* 0x0000001a10007986 */ /* 0x0005e2000c10111a */
[-C--:B0-----:R-:W-:Y:S02]  /*b810*/  IADD3 R4, P3, R20, R78.reuse, RZ ;  /* 0x0000004e14047210 */ /* 0x081fe40007f7e0ff */
[-C--:B------:R-:W-:Y:S01]  /*b820*/  LEA.HI.X.SX32 R7, R29, R79.reuse, 0x1, P2 ;  /* 0x0000004f1d077211 */ /* 0x080fe200010f0eff */
[C---:B-1----:R-:W-:Y:S01]  /*b830*/  IMAD R15, R10.reuse, 0x4, R21 ;  /* 0x000000040a0f7824 */ /* 0x042fe200078e0215 */
[----:B------:R-:W-:Y:S01]  /*b840*/  IADD3 R28, P2, R21, R78, RZ ;  /* 0x0000004e151c7210 */ /* 0x000fe20007f5e0ff */
[----:B------:R-:W-:Y:S01]  /*b850*/  IMAD R14, R31, R10, RZ ;  /* 0x0000000a1f0e7224 */ /* 0x000fe200078e02ff */
[----:B------:R0:W-:Y:S01]  /*b860*/  STG.E.U8 desc[UR26][R18.64], R25 ;  /* 0x0000001912007986 */ /* 0x0001e2000c10111a */
[----:B------:R-:W-:Y:S01]  /*b870*/  IMAD R31, R10, 0x4, R15 ;  /* 0x000000040a1f7824 */ /* 0x000fe200078e020f */
[----:B------:R-:W-:-:S02]  /*b880*/  LEA.HI.X.SX32 R5, R20, R79, 0x1, P3 ;  /* 0x0000004f14057211 */ /* 0x000fc400018f0eff */
[-C--:B------:R-:W-:Y:S01]  /*b890*/  LEA.HI.X.SX32 R29, R21, R79.reuse, 0x1, P2 ;  /* 0x0000004f151d7211 */ /* 0x080fe200010f0eff */
[----:B------:R1:W-:Y:S01]  /*b8a0*/  STG.E.U8 desc[UR26][R6.64], R24 ;  /* 0x0000001806007986 */ /* 0x0003e2000c10111a */
[----:B--2---:R-:W-:Y:S02]  /*b8b0*/  IADD3 R16, P3, R14, R78, RZ ;  /* 0x0000004e0e107210 */ /* 0x004fe40007f7e0ff */
[----:B------:R-:W-:Y:S01]  /*b8c0*/  LEA.HI R21, R108, 0x2a, RZ, 0x18 ;  /* 0x0000002a6c157811 */ /* 0x000fe200078fc0ff */
[----:B------:R2:W-:Y:S01]  /*b8d0*/  STG.E.U8 desc[UR26][R4.64], R22 ;  /* 0x0000001604007986 */ /* 0x0005e2000c10111a */
[-C--:B------:R-:W-:Y:S01]  /*b8e0*/  LEA.HI.X.SX32 R17, R14, R79.reuse, 0x1, P3 ;  /* 0x0000004f0e117211 */ /* 0x080fe200018f0eff */
[----:B0-----:R-:W-:Y:S02]  /*b8f0*/  IMAD R19, R10, 0x4, R31 ;  /* 0x000000040a137824 */ /* 0x001fe400078e021f */
[----:B------:R-:W-:Y:S01]  /*b900*/  STG.E.U8 desc[UR26][R28.64], R23 ;  /* 0x000000171c007986 */ /* 0x000fe2000c10111a */
[----:B------:R-:W-:Y:S01]  /*b910*/  IMAD R14, R21, R10, RZ ;  /* 0x0000000a150e7224 */ /* 0x000fe200078e02ff */
[----:B------:R-:W-:Y:S01]  /*b920*/  LEA.HI R25, R108, 0x2e, RZ, 0x18 ;  /* 0x0000002e6c197811 */ /* 0x000fe200078fc0ff */
[----:B------:R-:W-:Y:S01]  /*b930*/  IMAD R27, R10, 0x4, R19 ;  /* 0x000000040a1b7824 */ /* 0x000fe200078e0213 */
[C---:B-1----:R-:W-:Y:S01]  /*b940*/  IADD3 R6, P2, R15.reuse, R78, RZ ;  /* 0x0000004e0f067210 */ /* 0x042fe20007f5e0ff */
[----:B------:R0:W-:Y:S01]  /*b950*/  STG.E.U8 desc[UR26][R16.64], R13 ;  /* 0x0000000d10007986 */ /* 0x0001e2000c10111a */
[----:B------:R-:W-:Y:S01]  /*b960*/  LEA.HI R43, R108, 0x3e, RZ, 0x18 ;  /* 0x0000003e6c2b7811 */ /* 0x000fe200078fc0ff */
[----:B------:R-:W-:Y:S01]  /*b970*/  IMAD R21, R10, 0x4, R27 ;  /* 0x000000040a157824 */ /* 0x000fe200078e021b */
[-C--:B------:R-:W-:Y:S01]  /*b980*/  LEA.HI.X.SX32 R7, R15, R79.reuse, 0x1, P2 ;  /* 0x0000004f0f077211 */ /* 0x080fe200010f0eff */
[----:B------:R-:W-:Y:S01]  /*b990*/  IMAD R18, R25, R10, RZ ;  /* 0x0000000a19127224 */ /* 0x000fe200078e02ff */
[-C--:B--2---:R-:W-:Y:S01]  /*b9a0*/  IADD3 R4, P3, R14, R78.reuse, RZ ;  /* 0x0000004e0e047210 */ /* 0x084fe20007f7e0ff */
[----:B------:R-:W-:Y:S01]  /*b9b0*/  IMAD R15, R10, 0x4, R21 ;  /* 0x000000040a0f7824 */ /* 0x000fe200078e0215 */
[-C--:B------:R-:W-:Y:S01]  /*b9c0*/  IADD3 R30, P2, R31, R78.reuse, RZ ;  /* 0x0000004e1f1e7210 */ /* 0x080fe20007f5e0ff */
[----:B------:R1:W-:Y:S01]  /*b9d0*/  STG.E.U8 desc[UR26][R6.64], R8 ;  /* 0x0000000806007986 */ /* 0x0003e2000c10111a */
[----:B------:R-:W-:Y:S01]  /*b9e0*/  IADD3 R34, P4, R18, R78, RZ ;  /* 0x0000004e12227210 */ /* 0x000fe20007f9e0ff */
[-C--:B------:R-:W-:Y:S01]  /*b9f0*/  IMAD R24, R43, R10.reuse, RZ ;  /* 0x0000000a2b187224 */ /* 0x080fe200078e02ff */
[-C--:B------:R-:W-:Y:S01]  /*ba00*/  LEA.HI.X.SX32 R5, R14, R79.reuse, 0x1, P3 ;  /* 0x0000004f0e057211 */ /* 0x080fe200018f0eff */
[----:B0-----:R-:W-:Y:S01]  /*ba10*/  IMAD R17, R10, 0x4, R15 ;  /* 0x000000040a117824 */ /* 0x001fe200078e020f */
[-C--:B------:R-:W-:Y:S01]  /*ba20*/  LEA.HI.X.SX32 R31, R31, R79.reuse, 0x1, P2 ;  /* 0x0000004f1f1f7211 */ /* 0x080fe200010f0eff */
[-C--:B------:R-:W-:Y:S01]  /*ba30*/  IMAD R43, R59, R10.reuse, RZ ;  /* 0x0000000a3b2b7224 */ /* 0x080fe200078e02ff */
[-C--:B------:R-:W-:Y:S01]  /*ba40*/  LEA.HI.X.SX32 R35, R18, R79.reuse, 0x1, P4 ;  /* 0x0000004f12237211 */ /* 0x080fe200020f0eff */
[----:B------:R-:W-:Y:S01]  /*ba50*/  IMAD R23, R10, 0x4, R17 ;  /* 0x000000040a177824 */ /* 0x000fe200078e0211 */
[----:B------:R0:W-:Y:S01]  /*ba60*/  STG.E.U8 desc[UR26][R4.64], R9 ;  /* 0x0000000904007986 */ /* 0x0001e2000c10111a */
[C---:B------:R-:W-:Y:S01]  /*ba70*/  LEA.HI R13, R108.reuse, 0x32, RZ, 0x18 ;  /* 0x000000326c0d7811 */ /* 0x040fe200078fc0ff */
[-C--:B------:R-:W-:Y:S01]  /*ba80*/  IMAD R59, R71, R10.reuse, RZ ;  /* 0x0000000a473b7224 */ /* 0x080fe200078e02ff */
[----:B-1----:R-:W-:Y:S01]  /*ba90*/  LEA.HI R7, R108, 0x3a, RZ, 0x18 ;  /* 0x0000003a6c077811 */ /* 0x002fe200078fc0ff */
[----:B------:R-:W-:Y:S01]  /*baa0*/  IMAD R25, R10, 0x4, R23 ;  /* 0x000000040a197824 */ /* 0x000fe200078e0217 */
[----:B------:R1:W-:Y:S01]  /*bab0*/  STG.E.U8 desc[UR26][R30.64], R12 ;  /* 0x0000000c1e007986 */ /* 0x0003e2000c10111a */
[----:B------:R-:W-:Y:S01]  /*bac0*/  LEA.HI R47, R108, 0x42, RZ, 0x18 ;  /* 0x000000426c2f7811 */ /* 0x000fe200078fc0ff */
[----:B------:R-:W-:Y:S01]  /*bad0*/  IMAD R6, R81, R10, RZ ;  /* 0x0000000a51067224 */ /* 0x000fe200078e02ff */
[----:B------:R-:W-:Y:S01]  /*bae0*/  IADD3 R80, P4, R19, R78, RZ ;  /* 0x0000004e13507210 */ /* 0x000fe20007f9e0ff */
[----:B------:R-:W-:Y:S01]  /*baf0*/  IMAD R29, R10, 0x4, R25 ;  /* 0x000000040a1d7824 */ /* 0x000fe200078e0219 */
[----:B------:R2:W-:Y:S01]  /*bb00*/  STG.E.U8 desc[UR26][R34.64], R11 ;  /* 0x0000000b22007986 */ /* 0x0005e2000c10111a */
[----:B------:R-:W-:Y:S01]  /*bb10*/  IMAD R28, R47, R10, RZ ;  /* 0x0000000a2f1c7224 */ /* 0x000fe200078e02ff */
[----:B0-----:R-:W-:Y:S01]  /*bb20*/  LEA.HI R5, R108, 0x46, RZ, 0x18 ;  /* 0x000000466c057811 */ /* 0x001fe200078fc0ff */
[C---:B------:R-:W-:Y:S01]  /*bb30*/  IMAD R33, R10.reuse, 0x4, R29 ;  /* 0x000000040a217824 */ /* 0x040fe200078e021d */
[----:B------:R-:W-:Y:S01]  /*bb40*/  IADD3 R84, P6, R27, R78, RZ ;  /* 0x0000004e1b547210 */ /* 0x000fe20007fde0ff */
[----:B------:R-:W-:Y:S01]  /*bb50*/  IMAD R9, R13, R10, RZ ;  /* 0x0000000a0d097224 */ /* 0x000fe200078e02ff */
[----:B------:R-:W-:Y:S01]  /*bb60*/  IADD3 R8, P2, R21, R78, RZ ;  /* 0x0000004e15087210 */ /* 0x000fe20007f5e0ff */
[----:B------:R-:W-:Y:S01]  /*bb70*/  IMAD R37, R10, 0x4, R33 ;  /* 0x000000040a257824 */ /* 0x000fe200078e0221 */
[----:B-1----:R-:W-:Y:S01]  /*bb80*/  LEA.HI R31, R108, 0x4a, RZ, 0x18 ;  /* 0x0000004a6c1f7811 */ /* 0x002fe200078fc0ff */
[----:B------:R-:W-:Y:S01]  /*bb90*/  IMAD R13, R7, R10, RZ ;  /* 0x0000000a070d7224 */ /* 0x000fe200078e02ff */
[----:B------:R-:W-:Y:S01]  /*bba0*/  IADD3 R82, P3, R9, R78, RZ ;  /* 0x0000004e09527210 */ /* 0x000fe20007f7e0ff */
[----:B------:R-:W-:Y:S01]  /*bbb0*/  IMAD R41, R10, 0x4, R37 ;  /* 0x000000040a297824 */ /* 0x000fe200078e0225 */
[----:B--2---:R-:W-:Y:S01]  /*bbc0*/  LEA.HI R35, R108, 0x4e, RZ, 0x18 ;  /* 0x0000004e6c237811 */ /* 0x004fe200078fc0ff */
[-C--:B------:R-:W-:Y:S01]  /*bbd0*/  IMAD R11, R39, R10.reuse, RZ ;  /* 0x0000000a270b7224 */ /* 0x080fe200078e02ff */
[-C--:B------:R-:W-:Y:S01]  /*bbe0*/  LEA.HI.X.SX32 R81, R19, R79.reuse, 0x1, P4 ;  /* 0x0000004f13517211 */ /* 0x080fe200020f0eff */
[C---:B------:R-:W-:Y:S01]  /*bbf0*/  IMAD R45, R10.reuse, 0x4, R41 ;  /* 0x000000040a2d7824 */ /* 0x040fe200078e0229 */
[-C--:B------:R-:W-:Y:S01]  /*bc00*/  LEA.HI.X.SX32 R85, R27, R79.reuse, 0x1, P6 ;  /* 0x0000004f1b557211 */ /* 0x080fe200030f0eff */
[----:B------:R-:W-:Y:S01]  /*bc10*/  IMAD R39, R55, R10, RZ ;  /* 0x0000000a37277224 */ /* 0x000fe200078e02ff */
[-C--:B------:R-:W-:Y:S01]  /*bc20*/  IADD3 R86, P5, R11, R78.reuse, RZ ;  /* 0x0000004e0b567210 */ /* 0x080fe20007fbe0ff */
[----:B------:R-:W-:Y:S01]  /*bc30*/  IMAD R49, R10, 0x4, R45 ;  /* 0x000000040a317824 */ /* 0x000fe200078e022d */
[----:B------:R-:W-:Y:S01]  /*bc40*/  IADD3 R14, P6, R24, R78, RZ ;  /* 0x0000004e180e7210 */ /* 0x000fe20007fde0ff */
[----:B------:R-:W-:Y:S01]  /*bc50*/  IMAD R55, R69, R10, RZ ;  /* 0x0000000a45377224 */ /* 0x000fe200078e02ff */
[-C--:B------:R-:W-:Y:S01]  /*bc60*/  LEA.HI.X.SX32 R87, R11, R79.reuse, 0x1, P5 ;  /* 0x0000004f0b577211 */ /* 0x080fe200028f0eff */
[C---:B------:R-:W-:Y:S01]  /*bc70*/  IMAD R53, R10.reuse, 0x4, R49 ;  /* 0x000000040a357824 */ /* 0x040fe200078e0231 */
[----:B------:R-:W-:Y:S01]  /*bc80*/  IADD3 R16, P5, R17, R78, RZ ;  /* 0x0000004e11107210 */ /* 0x000fe20007fbe0ff */
[-C--:B------:R-:W-:Y:S01]  /*bc90*/  IMAD R36, R31, R10.reuse, RZ ;  /* 0x0000000a1f247224 */ /* 0x080fe200078e02ff */
[----:B------:R-:W-:Y:S01]  /*bca0*/  STG.E.U8 desc[UR26][R80.64], R102 ;  /* 0x0000006650007986 */ /* 0x000fe2000c10111a */
[----:B------:R-:W-:Y:S01]  /*bcb0*/  IMAD R57, R10, 0x4, R53 ;  /* 0x000000040a397824 */ /* 0x000fe200078e0235 */
[----:B------:R-:W-:Y:S01]  /*bcc0*/  LEA.HI.X.SX32 R17, R17, R79, 0x1, P5 ;  /* 0x0000004f11117211 */ /* 0x000fe200028f0eff */
[----:B------:R-:W-:Y:S01]  /*bcd0*/  IMAD R31, R35, R10, RZ ;  /* 0x0000000a231f7224 */ /* 0x000fe200078e02ff */
[----:B------:R-:W-:Y:S01]  /*bce0*/  IADD3 R26, P5, R36, R78, RZ ;  /* 0x0000004e241a7210 */ /* 0x000fe20007fbe0ff */
[----:B------:R-:W-:-:S02]  /*bcf0*/  IMAD R61, R10, 0x4, R57 ;  /* 0x000000040a3d7824 */ /* 0x000fc400078e0239 */
[----:B------:R-:W-:Y:S01]  /*bd00*/  IMAD R32, R5, R10, RZ ;  /* 0x0000000a05207224 */ /* 0x000fe200078e02ff */
[-C--:B------:R-:W-:Y:S01]  /*bd10*/  LEA.HI.X.SX32 R27, R36, R79.reuse, 0x1, P5 ;  /* 0x0000004f241b7211 */ /* 0x080fe200028f0eff */
[C---:B------:R-:W-:Y:S01]  /*bd20*/  IMAD R65, R10.reuse, 0x4, R61 ;  /* 0x000000040a417824 */ /* 0x040fe200078e023d */
[----:B------:R-:W-:Y:S01]  /*bd30*/  IADD3 R36, P5, R37, R78, RZ ;  /* 0x0000004e25247210 */ /* 0x000fe20007fbe0ff */
[-C--:B------:R-:W-:Y:S02]  /*bd40*/  IMAD R35, R51, R10.reuse, RZ ;  /* 0x0000000a33237224 */ /* 0x080fe400078e02ff */
[C---:B------:R-:W-:Y:S01]  /*bd50*/  IMAD R69, R10.reuse, 0x4, R65 ;  /* 0x000000040a457824 */ /* 0x040fe200078e0241 */
[----:B------:R-:W-:Y:S01]  /*bd60*/  LEA.HI.X.SX32 R37, R37, R79, 0x1, P5 ;  /* 0x0000004f25257211 */ /* 0x000fe200028f0eff */
[----:B------:R-:W-:Y:S02]  /*bd70*/  IMAD R47, R63, R10, RZ ;  /* 0x0000000a3f2f7224 */ /* 0x000fe400078e02ff */
[----:B------:R-:W-:-:S02]  /*bd80*/  IMAD R4, R10, 0x4, R69 ;  /* 0x000000040a047824 */ /* 0x000fc400078e0245 */
[----:B------:R-:W-:Y:S01]  /*bd90*/  IMAD R51, R67, R10, RZ ;  /* 0x0000000a43337224 */ /* 0x000fe200078e02ff */
[----:B------:R-:W-:Y:S01]  /*bda0*/  IADD3 R46, P5, R47, R78, RZ ;  /* 0x0000004e2f2e7210 */ /* 0x000fe20007fbe0ff */
[-C--:B------:R-:W-:Y:S02]  /*bdb0*/  IMAD R5, R77, R10.reuse, RZ ;  /* 0x0000000a4d057224 */ /* 0x080fe400078e02ff */
[-C--:B------:R-:W-:Y:S01]  /*bdc0*/  IMAD R63, R73, R10.reuse, RZ ;  /* 0x0000000a493f7224 */ /* 0x080fe200078e02ff */
[-C--:B------:R-:W-:Y:S01]  /*bdd0*/  LEA.HI.X.SX32 R47, R47, R79.reuse, 0x1, P5 ;  /* 0x0000004f2f2f7211 */ /* 0x080fe200028f0eff */
[----:B------:R-:W-:Y:S01]  /*bde0*/  IMAD R67, R75, R10, RZ ;  /* 0x0000000a4b437224 */ /* 0x000fe200078e02ff */
[----:B------:R-:W-:Y:S01]  /*bdf0*/  IADD3 R56, P5, R57, R78, RZ ;  /* 0x0000004e39387210 */ /* 0x000fe20007fbe0ff */
[----:B------:R-:W-:Y:S01]  /*be00*/  IMAD R7, R83, R10, RZ ;  /* 0x0000000a53077224 */ /* 0x000fe200078e02ff */
[----:B------:R-:W-:Y:S01]  /*be10*/  LEA.HI.X.SX32 R83, R9, R79, 0x1, P3 ;  /* 0x0000004f09537211 */ /* 0x000fe200018f0eff */
[----:B------:R-:W-:Y:S01]  /*be20*/  IMAD R77, R10, 0x4, R4 ;  /* 0x000000040a4d7824 */ /* 0x000fe200078e0204 */
[----:B------:R-:W-:-:S02]  /*be30*/  IADD3 R10, P4, R13, R78, RZ ;  /* 0x0000004e0d0a7210 */ /* 0x000fc40007f9e0ff */
[-C--:B------:R-:W-:Y:S01]  /*be40*/  IADD3 R12, P3, R15, R78.reuse, RZ ;  /* 0x0000004e0f0c7210 */ /* 0x080fe20007f7e0ff */
[----:B------:R-:W-:Y:S01]  /*be50*/  STG.E.U8 desc[UR26][R82.64], R100 ;  /* 0x0000006452007986 */ /* 0x000fe2000c10111a */
[-C--:B------:R-:W-:Y:S02]  /*be60*/  LEA.HI.X.SX32 R9, R21, R79.reuse, 0x1, P2 ;  /* 0x0000004f15097211 */ /* 0x080fe400010f0eff */
[-C--:B------:R-:W-:Y:S01]  /*be70*/  IADD3 R18, P2, R28, R78.reuse, RZ ;  /* 0x0000004e1c127210 */ /* 0x080fe20007f5e0ff */
[----:B------:R-:W-:Y:S01]  /*be80*/  STG.E.U8 desc[UR26][R84.64], R98 ;  /* 0x0000006254007986 */ /* 0x000fe2000c10111a */
[-C--:B------:R-:W-:Y:S02]  /*be90*/  LEA.HI.X.SX32 R11, R13, R79.reuse, 0x1, P4 ;  /* 0x0000004f0d0b7211 */ /* 0x080fe400020f0eff */
[----:B------:R-:W-:Y:S01]  /*bea0*/  LEA.HI.X.SX32 R13, R15, R79, 0x1, P3 ;  /* 0x0000004f0f0d7211 */ /* 0x000fe200018f0eff */
[----:B------:R-:W-:Y:S01]  /*beb0*/  STG.E.U8 desc[UR26][R86.64], R96 ;  /* 0x0000006056007986 */ /* 0x000fe2000c10111a */
[----:B------:R-:W-:-:S02]  /*bec0*/  IADD3 R20, P4, R23, R78, RZ ;  /* 0x0000004e17147210 */ /* 0x000fc40007f9e0ff */
[-C--:B------:R-:W-:Y:S01]  /*bed0*/  LEA.HI.X.SX32 R15, R24, R79.reuse, 0x1, P6 ;  /* 0x0000004f180f7211 */ /* 0x080fe200030f0eff */
[----:B------:R0:W-:Y:S01]  /*bee0*/  STG.E.U8 desc[UR26][R8.64], R91 ;  /* 0x0000005b08007986 */ /* 0x0001e2000c10111a */
[-C--:B------:R-:W-:Y:S02]  /*bef0*/  IADD3 R22, P3, R32, R78.reuse, RZ ;  /* 0x0000004e20167210 */ /* 0x080fe40007f7e0ff */
[-C--:B------:R-:W-:Y:S01]  /*bf00*/  IADD3 R24, P6, R25, R78.reuse, RZ ;  /* 0x0000004e19187210 */ /* 0x080fe20007fde0ff */
[----:B------:R-:W-:Y:S01]  /*bf10*/  STG.E.U8 desc[UR26][R10.64], R93 ;  /* 0x0000005d0a007986 */ /* 0x000fe2000c10111a */
[-C--:B------:R-:W-:Y:S02]  /*bf20*/  LEA.HI.X.SX32 R19, R28, R79.reuse, 0x1, P2 ;  /* 0x0000004f1c137211 */ /* 0x080fe400010f0eff */
[----:B------:R-:W-:Y:S01]  /*bf30*/  IADD3 R28, P2, R29, R78, RZ ;  /* 0x0000004e1d1c7210 */ /* 0x000fe20007f5e0ff */
[----:B------:R-:W-:Y:S01]  /*bf40*/  STG.E.U8 desc[UR26][R12.64], R103 ;  /* 0x000000670c007986 */ /* 0x000fe2000c10111a */
[----:B------:R-:W-:-:S02]  /*bf50*/  LEA.HI.X.SX32 R21, R23, R79, 0x1, P4 ;  /* 0x0000004f17157211 */ /* 0x000fc400020f0eff */
[-C--:B------:R-:W-:Y:S01]  /*bf60*/  LEA.HI.X.SX32 R23, R32, R79.reuse, 0x1, P3 ;  /* 0x0000004f20177211 */ /* 0x080fe200018f0eff */
[----:B------:R-:W-:Y:S01]  /*bf70*/  STG.E.U8 desc[UR26][R14.64], R101 ;  /* 0x000000650e007986 */ /* 0x000fe2000c10111a */
[-C--:B------:R-:W-:Y:S01]  /*bf80*/  LEA.HI.X.SX32 R25, R25, R79.reuse, 0x1, P6 ;  /* 0x0000004f19197211 */ /* 0x080fe200030f0eff */
[----:B0-----:R-:W-:Y:S01]  /*bf90*/  IMAD.SHL.U32 R8, R108, 0x2, RZ ;  /* 0x000000026c087824 */ /* 0x001fe200078e00ff */
[-C--:B------:R-:W-:Y:S01]  /*bfa0*/  IADD3 R30, P4, R31, R78.reuse, RZ ;  /* 0x0000004e1f1e7210 */ /* 0x080fe20007f9e0ff */
[----:B------:R-:W-:Y:S01]  /*bfb0*/  STG.E.U8 desc[UR26][R16.64], R111 ;  /* 0x0000006f10007986 */ /* 0x000fe2000c10111a */
[-C--:B------:R-:W-:Y:S02]  /*bfc0*/  IADD3 R32, P3, R33, R78.reuse, RZ ;  /* 0x0000004e21207210 */ /* 0x080fe40007f7e0ff */
[----:B------:R-:W-:Y:S01]  /*bfd0*/  IADD3 R34, P6, R35, R78, RZ ;  /* 0x0000004e23227210 */ /* 0x000fe20007fde0ff */
[----:B------:R-:W-:Y:S01]  /*bfe0*/  STG.E.U8 desc[UR26][R18.64], R119 ;  /* 0x0000007712007986 */ /* 0x000fe2000c10111a */
[----:B------:R-:W-:-:S02]  /*bff0*/  LEA.HI.X.SX32 R29, R29, R79, 0x1, P2 ;  /* 0x0000004f1d1d7211 */ /* 0x000fc400010f0eff */
[-C--:B------:R-:W-:Y:S01]  /*c000*/  IADD3 R38, P2, R39, R78.reuse, RZ ;  /* 0x0000004e27267210 */ /* 0x080fe20007f5e0ff */
[----:B------:R-:W-:Y:S01]  /*c010*/  STG.E.U8 desc[UR26][R20.64], R90 ;  /* 0x0000005a14007986 */ /* 0x000fe2000c10111a */
[-C--:B------:R-:W-:Y:S02]  /*c020*/  LEA.HI.X.SX32 R31, R31, R79.reuse, 0x1, P4 ;  /* 0x0000004f1f1f7211 */ /* 0x080fe400020f0eff */
[-C--:B------:R-:W-:Y:S01]  /*c030*/  LEA.HI.X.SX32 R33, R33, R79.reuse, 0x1, P3 ;  /* 0x0000004f21217211 */ /* 0x080fe200018f0eff */
[----:B------:R-:W-:Y:S01]  /*c040*/  STG.E.U8 desc[UR26][R22.64], R94 ;  /* 0x0000005e16007986 */ /* 0x000fe2000c10111a */
[----:B------:R-:W-:Y:S02]  /*c050*/  LEA.HI.X.SX32 R35, R35, R79, 0x1, P6 ;  /* 0x0000004f23237211 */ /* 0x000fe400030f0eff */
[-C--:B------:R-:W-:Y:S01]  /*c060*/  IADD3 R40, P4, R41, R78.reuse, RZ ;  /* 0x0000004e29287210 */ /* 0x080fe20007f9e0ff */
[----:B------:R-:W-:Y:S01]  /*c070*/  STG.E.U8 desc[UR26][R24.64], R99 ;  /* 0x0000006318007986 */ /* 0x000fe2000c10111a */
[----:B------:R-:W-:-:S02]  /*c080*/  IADD3 R42, P3, R43, R78, RZ ;  /* 0x0000004e2b2a7210 */ /* 0x000fc40007f7e0ff */
[-C--:B------:R-:W-:Y:S01]  /*c090*/  IADD3 R44, P6, R45, R78.reuse, RZ ;  /* 0x0000004e2d2c7210 */ /* 0x080fe20007fde0ff */
[----:B------:R-:W-:Y:S01]  /*c0a0*/  STG.E.U8 desc[UR26][R26.64], R109 ;  /* 0x0000006d1a007986 */ /* 0x000fe2000c10111a */
[-C--:B------:R-:W-:Y:S02]  /*c0b0*/  LEA.HI.X.SX32 R39, R39, R79.reuse, 0x1, P2 ;  /* 0x0000004f27277211 */ /* 0x080fe400010f0eff */
[----:B------:R-:W-:Y:S01]  /*c0c0*/  IADD3 R48, P2, R49, R78, RZ ;  /* 0x0000004e31307210 */ /* 0x000fe20007f5e0ff */
[----:B------:R-:W-:Y:S01]  /*c0d0*/  STG.E.U8 desc[UR26][R28.64], R117 ;  /* 0x000000751c007986 */ /* 0x000fe2000c10111a */
[-C--:B------:R-:W-:Y:S02]  /*c0e0*/  LEA.HI.X.SX32 R41, R41, R79.reuse, 0x1, P4 ;  /* 0x0000004f29297211 */ /* 0x080fe400020f0eff */
[-C--:B------:R-:W-:Y:S01]  /*c0f0*/  LEA.HI.X.SX32 R43, R43, R79.reuse, 0x1, P3 ;  /* 0x0000004f2b2b7211 */ /* 0x080fe200018f0eff */
[----:B------:R-:W-:Y:S01]  /*c100*/  STG.E.U8 desc[UR26][R30.64], R125 ;  /* 0x0000007d1e007986 */ /* 0x000fe2000c10111a */
[----:B------:R-:W-:-:S02]  /*c110*/  LEA.HI.X.SX32 R45, R45, R79, 0x1, P6 ;  /* 0x0000004f2d2d7211 */ /* 0x000fc400030f0eff */
[-C--:B------:R-:W-:Y:S01]  /*c120*/  IADD3 R50, P4, R51, R78.reuse, RZ ;  /* 0x0000004e33327210 */ /* 0x080fe20007f9e0ff */
[----:B------:R-:W-:Y:S01]  /*c130*/  STG.E.U8 desc[UR26][R32.64], R97 ;  /* 0x0000006120007986 */ /* 0x000fe2000c10111a */
[-C--:B------:R-:W-:Y:S02]  /*c140*/  IADD3 R52, P3, R53, R78.reuse, RZ ;  /* 0x0000004e35347210 */ /* 0x080fe40007f7e0ff */
[-C--:B------:R-:W-:Y:S01]  /*c150*/  IADD3 R54, P6, R55, R78.reuse, RZ ;  /* 0x0000004e37367210 */ /* 0x080fe20007fde0ff */
[----:B------:R0:W-:Y:S01]  /*c160*/  STG.E.U8 desc[UR26][R34.64], R107 ;  /* 0x0000006b22007986 */ /* 0x0001e2000c10111a */
[-C--:B------:R-:W-:Y:S02]  /*c170*/  LEA.HI.X.SX32 R49, R49, R79.reuse, 0x1, P2 ;  /* 0x0000004f31317211 */ /* 0x080fe400010f0eff */
[----:B------:R-:W-:Y:S01]  /*c180*/  IADD3 R58, P2, R59, R78, RZ ;  /* 0x0000004e3b3a7210 */ /* 0x000fe20007f5e0ff */
[----:B------:R-:W-:Y:S01]  /*c190*/  STG.E.U8 desc[UR26][R36.64], R115 ;  /* 0x0000007324007986 */ /* 0x000fe2000c10111a */
[----:B------:R-:W-:-:S02]  /*c1a0*/  LEA.HI.X.SX32 R51, R51, R79, 0x1, P4 ;  /* 0x0000004f33337211 */ /* 0x000fc400020f0eff */
[-C--:B------:R-:W-:Y:S01]  /*c1b0*/  LEA.HI.X.SX32 R53, R53, R79.reuse, 0x1, P3 ;  /* 0x0000004f35357211 */ /* 0x080fe200018f0eff */
[----:B------:R-:W-:Y:S01]  /*c1c0*/  STG.E.U8 desc[UR26][R38.64], R123 ;  /* 0x0000007b26007986 */ /* 0x000fe2000c10111a */
[-C--:B------:R-:W-:Y:S02]  /*c1d0*/  LEA.HI.X.SX32 R55, R55, R79.reuse, 0x1, P6 ;  /* 0x0000004f37377211 */ /* 0x080fe400030f0eff */
[----:B------:R-:W-:Y:S01]  /*c1e0*/  LEA.HI.X.SX32 R57, R57, R79, 0x1, P5 ;  /* 0x0000004f39397211 */ /* 0x000fe200028f0eff */
[----:B------:R-:W-:Y:S01]  /*c1f0*/  STG.E.U8 desc[UR26][R40.64], R95 ;  /* 0x0000005f28007986 */ /* 0x000fe2000c10111a */
[-C--:B------:R-:W-:Y:S01]  /*c200*/  IADD3 R60, P4, R61, R78.reuse, RZ ;  /* 0x0000004e3d3c7210 */ /* 0x080fe20007f9e0ff */
[----:B0-----:R-:W0:Y:S01]  /*c210*/  LDC.64 R34, c[0x0][0x230] ;  /* 0x00008c00ff227b82 */ /* 0x001e220000000a00 */
        /* <DEDUP_REMOVED lines=9> */
[-C--:B------:R-:W-:Y:S02]  /*c2b0*/  LEA.HI.X.SX32 R63, R63, R79.reuse, 0x1, P3 ;  /* 0x0000004f3f3f7211 */ /* 0x080fe400018f0eff */
[----:B------:R-:W-:-:S02]  /*c2c0*/  LEA.HI.X.SX32 R65, R65, R79, 0x1, P6 ;  /* 0x0000004f41417211 */ /* 0x000fc400030f0eff */
[-C--:B------:R-:W-:Y:S02]  /*c2d0*/  LEA.HI.X.SX32 R67, R67, R79.reuse, 0x1, P5 ;  /* 0x0000004f43437211 */ /* 0x080fe400028f0eff */
[-C--:B------:R-:W-:Y:S02]  /*c2e0*/  IADD3 R70, P4, R5, R78.reuse, RZ ;  /* 0x0000004e05467210 */ /* 0x080fe40007f9e0ff */
[-C--:B------:R-:W-:Y:S02]  /*c2f0*/  IADD3 R72, P3, R4, R78.reuse, RZ ;  /* 0x0000004e04487210 */ /* 0x080fe40007f7e0ff */
[-C--:B------:R-:W-:Y:S02]  /*c300*/  IADD3 R74, P6, R6, R78.reuse, RZ ;  /* 0x0000004e064a7210 */ /* 0x080fe40007fde0ff */
[----:B------:R-:W-:Y:S02]  /*c310*/  IADD3 R76, P5, R77, R78, RZ ;  /* 0x0000004e4d4c7210 */ /* 0x000fe40007fbe0ff */
[----:B------:R-:W-:-:S02]  /*c320*/  LEA.HI.X.SX32 R69, R69, R79, 0x1, P2 ;  /* 0x0000004f45457211 */ /* 0x000fc400010f0eff */
[----:B------:R-:W-:Y:S02]  /*c330*/  IADD3 R78, P2, R7, R78, RZ ;  /* 0x0000004e074e7210 */ /* 0x000fe40007f5e0ff */
[-C--:B------:R-:W-:Y:S02]  /*c340*/  LEA.HI.X.SX32 R71, R5, R79.reuse, 0x1, P4 ;  /* 0x0000004f05477211 */ /* 0x080fe400020f0eff */
[-C--:B------:R-:W-:Y:S02]  /*c350*/  LEA.HI.X.SX32 R73, R4, R79.reuse, 0x1, P3 ;  /* 0x0000004f04497211 */ /* 0x080fe400018f0eff */
[-C--:B------:R-:W-:Y:S02]  /*c360*/  LEA.HI.X.SX32 R75, R6, R79.reuse, 0x1, P6 ;  /* 0x0000004f064b7211 */ /* 0x080fe400030f0eff */
[-C--:B------:R-:W-:Y:S02]  /*c370*/  LEA.HI.X.SX32 R77, R77, R79.reuse, 0x1, P5 ;  /* 0x0000004f4d4d7211 */ /* 0x080fe400028f0eff */
[----:B------:R-:W-:-:S02]  /*c380*/  LEA.HI.X.SX32 R79, R7, R79, 0x1, P2 ;  /* 0x0000004f074f7211 */ /* 0x000fc400010f0eff */
[----:B------:R-:W1:Y:S01]  /*c390*/  LDS.128 R4, [R92] ;  /* 0x000000005c047984 */ /* 0x000e620000000c00 */
[----:B------:R-:W-:Y:S02]  /*c3a0*/  LOP3.LUT R8, R8, 0x3f8, RZ, 0xc0, !PT ;  /* 0x000003f808087812 */ /* 0x000fe400078ec0ff */
[----:B------:R-:W-:Y:S02]  /*c3b0*/  LOP3.LUT P2, RZ, R108, 0x100, RZ, 0xc0, !PT ;  /* 0x000001006cff7812 */ /* 0x000fe4000784c0ff */
[----:B-1----:R-:W-:Y:S02]  /*c3c0*/  PRMT R81, R4, 0x7770, RZ ;  /* 0x0000777004517816 */ /* 0x002fe400000000ff */
[C---:B------:R-:W-:Y:S02]  /*c3d0*/  PRMT R13, R5.reuse, 0x7773, RZ ;  /* 0x00007773050d7816 */ /* 0x040fe400000000ff */
[C---:B------:R-:W-:Y:S01]  /*c3e0*/  PRMT R21, R5.reuse, 0x7772, RZ ;  /* 0x0000777205157816 */ /* 0x040fe200000000ff */
[----:B------:R-:W-:Y:S01]  /*c3f0*/  STG.E.U8 desc[UR26][R48.64], R81 ;  /* 0x0000005130007986 */ /* 0x000fe2000c10111a */
[----:B------:R-:W-:-:S02]  /*c400*/  PRMT R27, R5, 0x7771, RZ ;  /* 0x00007771051b7816 */ /* 0x000fc400000000ff */
[----:B------:R-:W-:Y:S02]  /*c410*/  PRMT R33, R5, 0x7770, RZ ;  /* 0x0000777005217816 */ /* 0x000fe400000000ff */
[----:B------:R-:W-:Y:S02]  /*c420*/  PRMT R31, R6, 0x7770, RZ ;  /* 0x00007770061f7816 */ /* 0x000fe400000000ff */
[C---:B------:R-:W-:Y:S01]  /*c430*/  PRMT R9, R7.reuse, 0x7773, RZ ;  /* 0x0000777307097816 */ /* 0x040fe200000000ff */
[----:B------:R-:W-:Y:S01]  /*c440*/  STG.E.U8 desc[UR26][R50.64], R33 ;  /* 0x0000002132007986 */ /* 0x000fe2000c10111a */
[C---:B------:R-:W-:Y:S02]  /*c450*/  PRMT R17, R7.reuse, 0x7772, RZ ;  /* 0x0000777207117816 */ /* 0x040fe400000000ff */
[C---:B------:R-:W-:Y:S01]  /*c460*/  PRMT R5, R7.reuse, 0x7771, RZ ;  /* 0x0000777107057816 */ /* 0x040fe200000000ff */
[----:B------:R-:W-:Y:S01]  /*c470*/  STG.E.U8 desc[UR26][R52.64], R31 ;  /* 0x0000001f34007986 */ /* 0x000fe2000c10111a */
[----:B------:R-:W-:-:S02]  /*c480*/  PRMT R7, R7, 0x7770, RZ ;  /* 0x0000777007077816 */ /* 0x000fc400000000ff */
[----:B------:R-:W-:Y:S02]  /*c490*/  PRMT R29, R4, 0x7771, RZ ;  /* 0x00007771041d7816 */ /* 0x000fe400000000ff */
[----:B------:R-:W-:Y:S01]  /*c4a0*/  PRMT R25, R6, 0x7771, RZ ;  /* 0x0000777106197816 */ /* 0x000fe200000000ff */
[----:B------:R-:W-:Y:S01]  /*c4b0*/  STG.E.U8 desc[UR26][R54.64], R7 ;  /* 0x0000000736007986 */ /* 0x000fe2000c10111a */
[----:B------:R-:W-:Y:S02]  /*c4c0*/  PRMT R23, R4, 0x7772, RZ ;  /* 0x0000777204177816 */ /* 0x000fe400000000ff */
[----:B------:R-:W-:Y:S01]  /*c4d0*/  PRMT R19, R6, 0x7772, RZ ;  /* 0x0000777206137816 */ /* 0x000fe200000000ff */
[----:B------:R-:W-:Y:S01]  /*c4e0*/  STG.E.U8 desc[UR26][R56.64], R29 ;  /* 0x0000001d38007986 */ /* 0x000fe2000c10111a */
[----:B------:R-:W-:Y:S02]  /*c4f0*/  PRMT R15, R4, 0x7773, RZ ;  /* 0x00007773040f7816 */ /* 0x000fe400000000ff */
[----:B------:R-:W-:Y:S01]  /*c500*/  PRMT R11, R6, 0x7773, RZ ;  /* 0x00007773060b7816 */ /* 0x000fe200000000ff */
[----:B------:R-:W-:Y:S01]  /*c510*/  STG.E.U8 desc[UR26][R58.64], R27 ;  /* 0x0000001b3a007986 */ /* 0x000fe2000c10111a */
[----:B------:R-:W-:-:S03]  /*c520*/  FSEL R4, R89, -INF , P0 ;  /* 0xff80000059047808 */ /* 0x000fc60000000000 */
[----:B------:R-:W-:Y:S02]  /*c530*/  STG.E.U8 desc[UR26][R60.64], R25 ;  /* 0x000000193c007986 */ /* 0x000fe4000c10111a */
[----:B------:R-:W-:Y:S02]  /*c540*/  FFMA R6, R4, 0.69314718246459960938, R3 ;  /* 0x3f31721804067823 */ /* 0x000fe40000000003 */
[----:B------:R1:W-:Y:S04]  /*c550*/  STG.E.U8 desc[UR26][R62.64], R5 ;  /* 0x000000053e007986 */ /* 0x0003e8000c10111a */
[----:B------:R2:W-:Y:S04]  /*c560*/  STG.E.U8 desc[UR26][R64.64], R23 ;  /* 0x0000001740007986 */ /* 0x0005e8000c10111a */
[----:B------:R2:W-:Y:S04]  /*c570*/  STG.E.U8 desc[UR26][R66.64], R21 ;  /* 0x0000001542007986 */ /* 0x0005e8000c10111a */
[----:B------:R2:W-:Y:S01]  /*c580*/  STG.E.U8 desc[UR26][R68.64], R19 ;  /* 0x0000001344007986 */ /* 0x0005e2000c10111a */
[----:B-1----:R-:W-:-:S03]  /*c590*/  FSEL R5, R88, -INF , P1 ;  /* 0xff80000058057808 */ /* 0x002fc60000800000 */
[----:B------:R2:W-:Y:S02]  /*c5a0*/  STG.E.U8 desc[UR26][R70.64], R17 ;  /* 0x0000001146007986 */ /* 0x0005e4000c10111a */
[----:B------:R-:W-:Y:S01]  /*c5b0*/  FFMA R7, R5, 0.69314718246459960938, R0 ;  /* 0x3f31721805077823 */ /* 0x000fe20000000000 */
[C---:B------:R-:W-:Y:S01]  /*c5c0*/  IMAD.SHL.U32 R5, R104.reuse, 0x4, RZ ;  /* 0x0000000468057824 */ /* 0x040fe200078e00ff */
[----:B------:R2:W-:Y:S01]  /*c5d0*/  STG.E.U8 desc[UR26][R72.64], R15 ;  /* 0x0000000f48007986 */ /* 0x0005e2000c10111a */
[----:B------:R-:W-:-:S03]  /*c5e0*/  IMAD.HI R0, R104, 0x4, RZ ;  /* 0x0000000468007827 */ /* 0x000fc600078e02ff */
[----:B------:R2:W-:Y:S01]  /*c5f0*/  STG.E.U8 desc[UR26][R74.64], R13 ;  /* 0x0000000d4a007986 */ /* 0x0005e2000c10111a */
[----:B0-----:R-:W-:-:S03]  /*c600*/  IADD3 R4, P0, P1, R5, UR6, R34 ;  /* 0x0000000605047c10 */ /* 0x001fc6000f91e022 */
[----:B------:R2:W-:Y:S01]  /*c610*/  STG.E.U8 desc[UR26][R76.64], R11 ;  /* 0x0000000b4c007986 */ /* 0x0005e2000c10111a */
[----:B------:R-:W-:-:S03]  /*c620*/  IADD3.X R5, R0, UR5, R35, P0, P1 ;  /* 0x0000000500057c10 */ /* 0x000fc600087e2423 */
[----:B------:R2:W-:Y:S01]  /*c630*/  STG.E.U8 desc[UR26][R78.64], R9 ;  /* 0x000000094e007986 */ /* 0x0005e2000c10111a */
[----:B------:R-:W-:Y:S06]  /*c640*/  BAR.SYNC.DEFER_BLOCKING 0x0 ;  /* 0x0000000000007b1d */ /* 0x000fec0000010000 */
[----:B------:R2:W-:Y:S02]  /*c650*/  STS.64 [R8+UR25], R6 ;  /* 0x0000000608007988 */ /* 0x0005e40008000a19 */
[----:B------:R-:W-:Y:S06]  /*c660*/  BAR.SYNC.DEFER_BLOCKING 0x0 ;  /* 0x0000000000007b1d */ /* 0x000fec0000010000 */
[----:B------:R-:W-:Y:S05]  /*c670*/  @P2 EXIT ;  /* 0x000000000000294d */ /* 0x000fea0003800000 */
[----:B------:R-:W0:Y:S04]  /*c680*/  LDS R3, [R2] ;  /* 0x0000000002037984 */ /* 0x000e280000000800 */
[----:B0-----:R-:W-:Y:S01]  /*c690*/  STG.E desc[UR26][R4.64], R3 ;  /* 0x0000000304007986 */ /* 0x001fe2000c10191a */
[----:B------:R-:W-:Y:S05]  /*c6a0*/  EXIT ;  /* 0x000000000000794d */ /* 0x000fea0003800000 */
.L_x_2:
[----:B------:R-:W-:-:S00]  /*c6b0*/  BRA `(.L_x_2) ;  /* 0xfffffffc00fc7947 */ /* 0x000fc0000383ffff */
[----:B------:R-:W-:-:S00]  /*c6c0*/  NOP ;  /* 0x0000000000007918 */ /* 0x000fc00000000000 */
        /* <DEDUP_REMOVED lines=11> */
.L_x_3:


//--------------------- .nv.global.init           --------------------------
	.section	.nv.global.init,"aw",@progbits
.nv.global.init:
	.type		_$_str,@object
	.size		_$_str,(.L_0 - _$_str)
_$_str:
        /*0000*/ 	.byte	0x5f, 0x5f, 0x43, 0x55, 0x44, 0x41, 0x5f, 0x46, 0x54, 0x5a, 0x00
.L_0:


//--------------------- .nv.shared.attn_fwd       --------------------------
	.section	.nv.shared.attn_fwd,"aw",@nobits
	.sectionflags	@""
	.align	16
	.zero		1024


//--------------------- .nv.shared.reserved.0     --------------------------
	.section	.nv.shared.reserved.0,"aw",@nobits
	.weak		__nv_reservedSMEM_offset_0_alias
	.size		__nv_reservedSMEM_offset_0_alias, 0, 0
	.other		__nv_reservedSMEM_offset_0_alias,@"STO_CUDA_RESERVED_SHARED STV_DEFAULT"
__nv_reservedSMEM_offset_0_alias:
	.zero		0


//--------------------- .nv.constant0.attn_fwd    --------------------------
	.section	.nv.constant0.attn_fwd,"a",@progbits
	.sectionflags	@""
	.align	4
.nv.constant0.attn_fwd:
	.zero		664


//--------------------- SYMBOLS --------------------------

	.type		.nv.reservedSmem.offset0,@object
	.size		.nv.reservedSmem.offset0,0x4
